	.target	sm_100a

	.elftype	@"ET_EXEC"


//--------------------- .note.nv.tkinfo           --------------------------
	.section	.note.nv.tkinfo,"",@"SHT_NOTE"
	.sectionflags	@"SHF_NOTE_NV_TKINFO"
	.tkinfo
        /*0018*/ 	.word	0x00000002
        /*0030*/ 	.string	""
        /*0030*/ 	.string	"ptxas"
        /*0030*/ 	.string	"Cuda compilation tools, release 13.0, V13.0.88"
        /*0030*/ 	.string	"Build cuda_13.0.r13.0/compiler.36424714_0"
        /*0030*/ 	.string	"-arch sm_100a -m 64 "



//--------------------- .note.nv.cuinfo           --------------------------
	.section	.note.nv.cuinfo,"",@"SHT_NOTE"
	.sectionflags	@"SHF_NOTE_NV_CUINFO"
        /*0018*/ 	.short	0x0002
        /*001a*/ 	.short	0x0064
        /*001c*/ 	.short	0x0082
	.zero		2


//--------------------- .nv.info                  --------------------------
	.section	.nv.info,"",@"SHT_CUDA_INFO"
	.align	4


	//----- nvinfo : EIATTR_REGCOUNT
	.align		4
        /*0000*/ 	.byte	0x04, 0x2f
        /*0002*/ 	.short	(.L_12 - .L_11)
	.align		4
.L_11:
        /*0004*/ 	.word	index@(_ZN7cutlass13device_kernelIN5flash11enable_sm90INS1_16FlashAttnFwdSm90INS1_25CollectiveMainloopFwdSm90ILi2EN4cute5tupleIJNS5_1CILi1EEES8_S8_EEENS6_IJNS7_ILi128EEENS7_ILi96EEENS7_ILi64EEEEEELi256ENS_6half_tEfNS_4arch4Sm90ELb1ELb0ELb0ELb1ELb0ELb1ELb1ELb1ELb0ELb1ELb0ELb0EEENS1_21CollectiveEpilogueFwdINS6_IJSA_NS7_ILi256EEESB_EEES9_SE_SG_Li256ELb1ELb1ELb0ELb0EEENS1_36VarlenDynamicPersistentTileSchedulerILi128ELi96ELi256ELi128ELb0ELb1ELb1ELb1ELb1ELb1EEEEEEEEEvNT_6ParamsE)
        /*0008*/ 	.word	0x00000004


	//----- nvinfo : EIATTR_FRAME_SIZE
	.align		4
.L_12:
        /*000c*/ 	.byte	0x04, 0x11
        /*000e*/ 	.short	(.L_14 - .L_13)
	.align		4
.L_13:
        /*0010*/ 	.word	index@(_ZN7cutlass13device_kernelIN5flash11enable_sm90INS1_16FlashAttnFwdSm90INS1_25CollectiveMainloopFwdSm90ILi2EN4cute5tupleIJNS5_1CILi1EEES8_S8_EEENS6_IJNS7_ILi128EEENS7_ILi96EEENS7_ILi64EEEEEELi256ENS_6half_tEfNS_4arch4Sm90ELb1ELb0ELb0ELb1ELb0ELb1ELb1ELb1ELb0ELb1ELb0ELb0EEENS1_21CollectiveEpilogueFwdINS6_IJSA_NS7_ILi256EEESB_EEES9_SE_SG_Li256ELb1ELb1ELb0ELb0EEENS1_36VarlenDynamicPersistentTileSchedulerILi128ELi96ELi256ELi128ELb0ELb1ELb1ELb1ELb1ELb1EEEEEEEEEvNT_6ParamsE)
        /*0014*/ 	.word	0x00000000


	//----- nvinfo : EIATTR_REGCOUNT
	.align		4
.L_14:
        /*0018*/ 	.byte	0x04, 0x2f
        /*001a*/ 	.short	(.L_16 - .L_15)
	.align		4
.L_15:
        /*001c*/ 	.word	index@(_ZN7cutlass13device_kernelIN5flash11enable_sm90INS1_16FlashAttnFwdSm90INS1_25CollectiveMainloopFwdSm90ILi2EN4cute5tupleIJNS5_1CILi1EEES8_S8_EEENS6_IJNS7_ILi128EEENS7_ILi96EEENS7_ILi64EEEEEELi256ENS_6half_tEfNS_4arch4Sm90ELb1ELb0ELb0ELb1ELb0ELb0ELb1ELb1ELb0ELb1ELb0ELb0EEENS1_21CollectiveEpilogueFwdINS6_IJSA_NS7_ILi256EEESB_EEES9_SE_SG_Li256ELb1ELb1ELb0ELb0EEENS1_36VarlenDynamicPersistentTileSchedulerILi128ELi96ELi256ELi128ELb0ELb1ELb1ELb1ELb1ELb1EEEEEEEEEvNT_6ParamsE)
        /*0020*/ 	.word	0x00000004


	//----- nvinfo : EIATTR_FRAME_SIZE
	.align		4
.L_16:
        /*0024*/ 	.byte	0x04, 0x11
        /*0026*/ 	.short	(.L_18 - .L_17)
	.align		4
.L_17:
        /*0028*/ 	.word	index@(_ZN7cutlass13device_kernelIN5flash11enable_sm90INS1_16FlashAttnFwdSm90INS1_25CollectiveMainloopFwdSm90ILi2EN4cute5tupleIJNS5_1CILi1EEES8_S8_EEENS6_IJNS7_ILi128EEENS7_ILi96EEENS7_ILi64EEEEEELi256ENS_6half_tEfNS_4arch4Sm90ELb1ELb0ELb0ELb1ELb0ELb0ELb1ELb1ELb0ELb1ELb0ELb0EEENS1_21CollectiveEpilogueFwdINS6_IJSA_NS7_ILi256EEESB_EEES9_SE_SG_Li256ELb1ELb1ELb0ELb0EEENS1_36VarlenDynamicPersistentTileSchedulerILi128ELi96ELi256ELi128ELb0ELb1ELb1ELb1ELb1ELb1EEEEEEEEEvNT_6ParamsE)
        /*002c*/ 	.word	0x00000000


	//----- nvinfo : EIATTR_REGCOUNT
	.align		4
.L_18:
        /*0030*/ 	.byte	0x04, 0x2f
        /*0032*/ 	.short	(.L_20 - .L_19)
	.align		4
.L_19:
        /*0034*/ 	.word	index@(_ZN7cutlass13device_kernelIN5flash11enable_sm90INS1_16FlashAttnFwdSm90INS1_25CollectiveMainloopFwdSm90ILi2EN4cute5tupleIJNS5_1CILi1EEES8_S8_EEENS6_IJNS7_ILi128EEENS7_ILi96EEENS7_ILi64EEEEEELi256ENS_6half_tEfNS_4arch4Sm90ELb1ELb0ELb0ELb1ELb0ELb1ELb0ELb1ELb0ELb1ELb0ELb0EEENS1_21CollectiveEpilogueFwdINS6_IJSA_NS7_ILi256EEESB_EEES9_SE_SG_Li256ELb1ELb1ELb0ELb0EEENS1_36VarlenDynamicPersistentTileSchedulerILi128ELi96ELi256ELi128ELb0ELb1ELb1ELb1ELb1ELb1EEEEEEEEEvNT_6ParamsE)
        /*0038*/ 	.word	0x00000004


	//----- nvinfo : EIATTR_FRAME_SIZE
	.align		4
.L_20:
        /*003c*/ 	.byte	0x04, 0x11
        /*003e*/ 	.short	(.L_22 - .L_21)
	.align		4
.L_21:
        /*0040*/ 	.word	index@(_ZN7cutlass13device_kernelIN5flash11enable_sm90INS1_16FlashAttnFwdSm90INS1_25CollectiveMainloopFwdSm90ILi2EN4cute5tupleIJNS5_1CILi1EEES8_S8_EEENS6_IJNS7_ILi128EEENS7_ILi96EEENS7_ILi64EEEEEELi256ENS_6half_tEfNS_4arch4Sm90ELb1ELb0ELb0ELb1ELb0ELb1ELb0ELb1ELb0ELb1ELb0ELb0EEENS1_21CollectiveEpilogueFwdINS6_IJSA_NS7_ILi256EEESB_EEES9_SE_SG_Li256ELb1ELb1ELb0ELb0EEENS1_36VarlenDynamicPersistentTileSchedulerILi128ELi96ELi256ELi128ELb0ELb1ELb1ELb1ELb1ELb1EEEEEEEEEvNT_6ParamsE)
        /*0044*/ 	.word	0x00000000


	//----- nvinfo : EIATTR_REGCOUNT
	.align		4
.L_22:
        /*0048*/ 	.byte	0x04, 0x2f
        /*004a*/ 	.short	(.L_24 - .L_23)
	.align		4
.L_23:
        /*004c*/ 	.word	index@(_ZN7cutlass13device_kernelIN5flash11enable_sm90INS1_16FlashAttnFwdSm90INS1_25CollectiveMainloopFwdSm90ILi2EN4cute5tupleIJNS5_1CILi1EEES8_S8_EEENS6_IJNS7_ILi128EEENS7_ILi96EEENS7_ILi64EEEEEELi256ENS_6half_tEfNS_4arch4Sm90ELb1ELb0ELb0ELb1ELb0ELb0ELb0ELb1ELb0ELb1ELb0ELb0EEENS1_21CollectiveEpilogueFwdINS6_IJSA_NS7_ILi256EEESB_EEES9_SE_SG_Li256ELb1ELb1ELb0ELb0EEENS1_36VarlenDynamicPersistentTileSchedulerILi128ELi96ELi256ELi128ELb0ELb1ELb1ELb1ELb1ELb1EEEEEEEEEvNT_6ParamsE)
        /*0050*/ 	.word	0x00000004


	//----- nvinfo : EIATTR_FRAME_SIZE
	.align		4
.L_24:
        /*0054*/ 	.byte	0x04, 0x11
        /*0056*/ 	.short	(.L_26 - .L_25)
	.align		4
.L_25:
        /*0058*/ 	.word	index@(_ZN7cutlass13device_kernelIN5flash11enable_sm90INS1_16FlashAttnFwdSm90INS1_25CollectiveMainloopFwdSm90ILi2EN4cute5tupleIJNS5_1CILi1EEES8_S8_EEENS6_IJNS7_ILi128EEENS7_ILi96EEENS7_ILi64EEEEEELi256ENS_6half_tEfNS_4arch4Sm90ELb1ELb0ELb0ELb1ELb0ELb0ELb0ELb1ELb0ELb1ELb0ELb0EEENS1_21CollectiveEpilogueFwdINS6_IJSA_NS7_ILi256EEESB_EEES9_SE_SG_Li256ELb1ELb1ELb0ELb0EEENS1_36VarlenDynamicPersistentTileSchedulerILi128ELi96ELi256ELi128ELb0ELb1ELb1ELb1ELb1ELb1EEEEEEEEEvNT_6ParamsE)
        /*005c*/ 	.word	0x00000000


	//----- nvinfo : EIATTR_REGCOUNT
	.align		4
.L_26:
        /*0060*/ 	.byte	0x04, 0x2f
        /*0062*/ 	.short	(.L_28 - .L_27)
	.align		4
.L_27:
        /*0064*/ 	.word	index@(_ZN7cutlass13device_kernelIN5flash11enable_sm90INS1_16FlashAttnFwdSm90INS1_25CollectiveMainloopFwdSm90ILi2EN4cute5tupleIJNS5_1CILi1EEES8_S8_EEENS6_IJNS7_ILi128EEENS7_ILi96EEENS7_ILi64EEEEEELi256ENS_6half_tEfNS_4arch4Sm90ELb1ELb0ELb0ELb0ELb0ELb0ELb1ELb1ELb0ELb1ELb0ELb0EEENS1_21CollectiveEpilogueFwdINS6_IJSA_NS7_ILi256EEESB_EEES9_SE_SG_Li256ELb0ELb1ELb0ELb0EEENS1_30DynamicPersistentTileSchedulerILi256ELi128ELb0ELb1ELb1EEEEEEEEEvNT_6ParamsE)
        /*0068*/ 	.word	0x00000004


	//----- nvinfo : EIATTR_FRAME_SIZE
	.align		4
.L_28:
        /*006c*/ 	.byte	0x04, 0x11
        /*006e*/ 	.short	(.L_30 - .L_29)
	.align		4
.L_29:
        /*0070*/ 	.word	index@(_ZN7cutlass13device_kernelIN5flash11enable_sm90INS1_16FlashAttnFwdSm90INS1_25CollectiveMainloopFwdSm90ILi2EN4cute5tupleIJNS5_1CILi1EEES8_S8_EEENS6_IJNS7_ILi128EEENS7_ILi96EEENS7_ILi64EEEEEELi256ENS_6half_tEfNS_4arch4Sm90ELb1ELb0ELb0ELb0ELb0ELb0ELb1ELb1ELb0ELb1ELb0ELb0EEENS1_21CollectiveEpilogueFwdINS6_IJSA_NS7_ILi256EEESB_EEES9_SE_SG_Li256ELb0ELb1ELb0ELb0EEENS1_30DynamicPersistentTileSchedulerILi256ELi128ELb0ELb1ELb1EEEEEEEEEvNT_6ParamsE)
        /*0074*/ 	.word	0x00000000


	//----- nvinfo : EIATTR_REGCOUNT
	.align		4
.L_30:
        /*0078*/ 	.byte	0x04, 0x2f
        /*007a*/ 	.short	(.L_32 - .L_31)
	.align		4
.L_31:
        /*007c*/ 	.word	index@(_ZN7cutlass13device_kernelIN5flash11enable_sm90INS1_16FlashAttnFwdSm90INS1_25CollectiveMainloopFwdSm90ILi2EN4cute5tupleIJNS5_1CILi1EEES8_S8_EEENS6_IJNS7_ILi128EEENS7_ILi96EEENS7_ILi64EEEEEELi256ENS_6half_tEfNS_4arch4Sm90ELb1ELb0ELb0ELb0ELb0ELb0ELb0ELb1ELb0ELb1ELb0ELb0EEENS1_21CollectiveEpilogueFwdINS6_IJSA_NS7_ILi256EEESB_EEES9_SE_SG_Li256ELb0ELb1ELb0ELb0EEENS1_30DynamicPersistentTileSchedulerILi256ELi128ELb0ELb1ELb1EEEEEEEEEvNT_6ParamsE)
        /*0080*/ 	.word	0x00000004


	//----- nvinfo : EIATTR_FRAME_SIZE
	.align		4
.L_32:
        /*0084*/ 	.byte	0x04, 0x11
        /*0086*/ 	.short	(.L_34 - .L_33)
	.align		4
.L_33:
        /*0088*/ 	.word	index@(_ZN7cutlass13device_kernelIN5flash11enable_sm90INS1_16FlashAttnFwdSm90INS1_25CollectiveMainloopFwdSm90ILi2EN4cute5tupleIJNS5_1CILi1EEES8_S8_EEENS6_IJNS7_ILi128EEENS7_ILi96EEENS7_ILi64EEEEEELi256ENS_6half_tEfNS_4arch4Sm90ELb1ELb0ELb0ELb0ELb0ELb0ELb0ELb1ELb0ELb1ELb0ELb0EEENS1_21CollectiveEpilogueFwdINS6_IJSA_NS7_ILi256EEESB_EEES9_SE_SG_Li256ELb0ELb1ELb0ELb0EEENS1_30DynamicPersistentTileSchedulerILi256ELi128ELb0ELb1ELb1EEEEEEEEEvNT_6ParamsE)
        /*008c*/ 	.word	0x00000000


	//----- nvinfo : EIATTR_REGCOUNT
	.align		4
.L_34:
        /*0090*/ 	.byte	0x04, 0x2f
        /*0092*/ 	.short	(.L_36 - .L_35)
	.align		4
.L_35:
        /*0094*/ 	.word	index@(_ZN7cutlass13device_kernelIN5flash11enable_sm90INS1_16FlashAttnFwdSm90INS1_25CollectiveMainloopFwdSm90ILi2EN4cute5tupleIJNS5_1CILi1EEES8_S8_EEENS6_IJNS7_ILi128EEENS7_ILi96EEENS7_ILi64EEEEEELi256ENS_6half_tEfNS_4arch4Sm90ELb0ELb1ELb0ELb1ELb0ELb1ELb1ELb1ELb0ELb1ELb0ELb0EEENS1_21CollectiveEpilogueFwdINS6_IJSA_NS7_ILi256EEESB_EEES9_SE_SG_Li256ELb1ELb1ELb0ELb0EEENS1_36VarlenDynamicPersistentTileSchedulerILi128ELi96ELi256ELi128ELb0ELb1ELb1ELb1ELb0ELb1EEEEEEEEEvNT_6ParamsE)
        /*0098*/ 	.word	0x00000004


	//----- nvinfo : EIATTR_FRAME_SIZE
	.align		4
.L_36:
        /*009c*/ 	.byte	0x04, 0x11
        /*009e*/ 	.short	(.L_38 - .L_37)
	.align		4
.L_37:
        /*00a0*/ 	.word	index@(_ZN7cutlass13device_kernelIN5flash11enable_sm90INS1_16FlashAttnFwdSm90INS1_25CollectiveMainloopFwdSm90ILi2EN4cute5tupleIJNS5_1CILi1EEES8_S8_EEENS6_IJNS7_ILi128EEENS7_ILi96EEENS7_ILi64EEEEEELi256ENS_6half_tEfNS_4arch4Sm90ELb0ELb1ELb0ELb1ELb0ELb1ELb1ELb1ELb0ELb1ELb0ELb0EEENS1_21CollectiveEpilogueFwdINS6_IJSA_NS7_ILi256EEESB_EEES9_SE_SG_Li256ELb1ELb1ELb0ELb0EEENS1_36VarlenDynamicPersistentTileSchedulerILi128ELi96ELi256ELi128ELb0ELb1ELb1ELb1ELb0ELb1EEEEEEEEEvNT_6ParamsE)
        /*00a4*/ 	.word	0x00000000


	//----- nvinfo : EIATTR_REGCOUNT
	.align		4
.L_38:
        /*00a8*/ 	.byte	0x04, 0x2f
        /*00aa*/ 	.short	(.L_40 - .L_39)
	.align		4
.L_39:
        /*00ac*/ 	.word	index@(_ZN7cutlass13device_kernelIN5flash11enable_sm90INS1_16FlashAttnFwdSm90INS1_25CollectiveMainloopFwdSm90ILi2EN4cute5tupleIJNS5_1CILi1EEES8_S8_EEENS6_IJNS7_ILi128EEENS7_ILi96EEENS7_ILi64EEEEEELi256ENS_6half_tEfNS_4arch4Sm90ELb0ELb1ELb0ELb1ELb0ELb0ELb1ELb1ELb0ELb1ELb0ELb0EEENS1_21CollectiveEpilogueFwdINS6_IJSA_NS7_ILi256EEESB_EEES9_SE_SG_Li256ELb1ELb1ELb0ELb0EEENS1_36VarlenDynamicPersistentTileSchedulerILi128ELi96ELi256ELi128ELb0ELb1ELb1ELb1ELb0ELb1EEEEEEEEEvNT_6ParamsE)
        /*00b0*/ 	.word	0x00000004


	//----- nvinfo : EIATTR_FRAME_SIZE
	.align		4
.L_40:
        /*00b4*/ 	.byte	0x04, 0x11
        /*00b6*/ 	.short	(.L_42 - .L_41)
	.align		4
.L_41:
        /*00b8*/ 	.word	index@(_ZN7cutlass13device_kernelIN5flash11enable_sm90INS1_16FlashAttnFwdSm90INS1_25CollectiveMainloopFwdSm90ILi2EN4cute5tupleIJNS5_1CILi1EEES8_S8_EEENS6_IJNS7_ILi128EEENS7_ILi96EEENS7_ILi64EEEEEELi256ENS_6half_tEfNS_4arch4Sm90ELb0ELb1ELb0ELb1ELb0ELb0ELb1ELb1ELb0ELb1ELb0ELb0EEENS1_21CollectiveEpilogueFwdINS6_IJSA_NS7_ILi256EEESB_EEES9_SE_SG_Li256ELb1ELb1ELb0ELb0EEENS1_36VarlenDynamicPersistentTileSchedulerILi128ELi96ELi256ELi128ELb0ELb1ELb1ELb1ELb0ELb1EEEEEEEEEvNT_6ParamsE)
        /*00bc*/ 	.word	0x00000000


	//----- nvinfo : EIATTR_REGCOUNT
	.align		4
.L_42:
        /*00c0*/ 	.byte	0x04, 0x2f
        /*00c2*/ 	.short	(.L_44 - .L_43)
	.align		4
.L_43:
        /*00c4*/ 	.word	index@(_ZN7cutlass13device_kernelIN5flash11enable_sm90INS1_16FlashAttnFwdSm90INS1_25CollectiveMainloopFwdSm90ILi2EN4cute5tupleIJNS5_1CILi1EEES8_S8_EEENS6_IJNS7_ILi128EEENS7_ILi96EEENS7_ILi64EEEEEELi256ENS_6half_tEfNS_4arch4Sm90ELb0ELb1ELb0ELb1ELb0ELb1ELb0ELb1ELb0ELb1ELb0ELb0EEENS1_21CollectiveEpilogueFwdINS6_IJSA_NS7_ILi256EEESB_EEES9_SE_SG_Li256ELb1ELb1ELb0ELb0EEENS1_36VarlenDynamicPersistentTileSchedulerILi128ELi96ELi256ELi128ELb0ELb1ELb1ELb1ELb0ELb1EEEEEEEEEvNT_6ParamsE)
        /*00c8*/ 	.word	0x00000004


	//----- nvinfo : EIATTR_FRAME_SIZE
	.align		4
.L_44:
        /*00cc*/ 	.byte	0x04, 0x11
        /*00ce*/ 	.short	(.L_46 - .L_45)
	.align		4
.L_45:
        /*00d0*/ 	.word	index@(_ZN7cutlass13device_kernelIN5flash11enable_sm90INS1_16FlashAttnFwdSm90INS1_25CollectiveMainloopFwdSm90ILi2EN4cute5tupleIJNS5_1CILi1EEES8_S8_EEENS6_IJNS7_ILi128EEENS7_ILi96EEENS7_ILi64EEEEEELi256ENS_6half_tEfNS_4arch4Sm90ELb0ELb1ELb0ELb1ELb0ELb1ELb0ELb1ELb0ELb1ELb0ELb0EEENS1_21CollectiveEpilogueFwdINS6_IJSA_NS7_ILi256EEESB_EEES9_SE_SG_Li256ELb1ELb1ELb0ELb0EEENS1_36VarlenDynamicPersistentTileSchedulerILi128ELi96ELi256ELi128ELb0ELb1ELb1ELb1ELb0ELb1EEEEEEEEEvNT_6ParamsE)
        /*00d4*/ 	.word	0x00000000


	//----- nvinfo : EIATTR_REGCOUNT
	.align		4
.L_46:
        /*00d8*/ 	.byte	0x04, 0x2f
        /*00da*/ 	.short	(.L_48 - .L_47)
	.align		4
.L_47:
        /*00dc*/ 	.word	index@(_ZN7cutlass13device_kernelIN5flash11enable_sm90INS1_16FlashAttnFwdSm90INS1_25CollectiveMainloopFwdSm90ILi2EN4cute5tupleIJNS5_1CILi1EEES8_S8_EEENS6_IJNS7_ILi128EEENS7_ILi96EEENS7_ILi64EEEEEELi256ENS_6half_tEfNS_4arch4Sm90ELb0ELb1ELb0ELb1ELb0ELb0ELb0ELb1ELb0ELb1ELb0ELb0EEENS1_21CollectiveEpilogueFwdINS6_IJSA_NS7_ILi256EEESB_EEES9_SE_SG_Li256ELb1ELb1ELb0ELb0EEENS1_36VarlenDynamicPersistentTileSchedulerILi128ELi96ELi256ELi128ELb0ELb1ELb1ELb1ELb0ELb1EEEEEEEEEvNT_6ParamsE)
        /*00e0*/ 	.word	0x00000004


	//----- nvinfo : EIATTR_FRAME_SIZE
	.align		4
.L_48:
        /*00e4*/ 	.byte	0x04, 0x11
        /*00e6*/ 	.short	(.L_50 - .L_49)
	.align		4
.L_49:
        /*00e8*/ 	.word	index@(_ZN7cutlass13device_kernelIN5flash11enable_sm90INS1_16FlashAttnFwdSm90INS1_25CollectiveMainloopFwdSm90ILi2EN4cute5tupleIJNS5_1CILi1EEES8_S8_EEENS6_IJNS7_ILi128EEENS7_ILi96EEENS7_ILi64EEEEEELi256ENS_6half_tEfNS_4arch4Sm90ELb0ELb1ELb0ELb1ELb0ELb0ELb0ELb1ELb0ELb1ELb0ELb0EEENS1_21CollectiveEpilogueFwdINS6_IJSA_NS7_ILi256EEESB_EEES9_SE_SG_Li256ELb1ELb1ELb0ELb0EEENS1_36VarlenDynamicPersistentTileSchedulerILi128ELi96ELi256ELi128ELb0ELb1ELb1ELb1ELb0ELb1EEEEEEEEEvNT_6ParamsE)
        /*00ec*/ 	.word	0x00000000


	//----- nvinfo : EIATTR_REGCOUNT
	.align		4
.L_50:
        /*00f0*/ 	.byte	0x04, 0x2f
        /*00f2*/ 	.short	(.L_52 - .L_51)
	.align		4
.L_51:
        /*00f4*/ 	.word	index@(_ZN7cutlass13device_kernelIN5flash11enable_sm90INS1_16FlashAttnFwdSm90INS1_25CollectiveMainloopFwdSm90ILi2EN4cute5tupleIJNS5_1CILi1EEES8_S8_EEENS6_IJNS7_ILi128EEENS7_ILi96EEENS7_ILi64EEEEEELi256ENS_6half_tEfNS_4arch4Sm90ELb0ELb1ELb0ELb0ELb0ELb0ELb1ELb1ELb0ELb1ELb0ELb0EEENS1_21CollectiveEpilogueFwdINS6_IJSA_NS7_ILi256EEESB_EEES9_SE_SG_Li256ELb0ELb1ELb0ELb0EEENS1_30DynamicPersistentTileSchedulerILi256ELi128ELb0ELb1ELb1EEEEEEEEEvNT_6ParamsE)
        /*00f8*/ 	.word	0x00000004


	//----- nvinfo : EIATTR_FRAME_SIZE
	.align		4
.L_52:
        /*00fc*/ 	.byte	0x04, 0x11
        /*00fe*/ 	.short	(.L_54 - .L_53)
	.align		4
.L_53:
        /*0100*/ 	.word	index@(_ZN7cutlass13device_kernelIN5flash11enable_sm90INS1_16FlashAttnFwdSm90INS1_25CollectiveMainloopFwdSm90ILi2EN4cute5tupleIJNS5_1CILi1EEES8_S8_EEENS6_IJNS7_ILi128EEENS7_ILi96EEENS7_ILi64EEEEEELi256ENS_6half_tEfNS_4arch4Sm90ELb0ELb1ELb0ELb0ELb0ELb0ELb1ELb1ELb0ELb1ELb0ELb0EEENS1_21CollectiveEpilogueFwdINS6_IJSA_NS7_ILi256EEESB_EEES9_SE_SG_Li256ELb0ELb1ELb0ELb0EEENS1_30DynamicPersistentTileSchedulerILi256ELi128ELb0ELb1ELb1EEEEEEEEEvNT_6ParamsE)
        /*0104*/ 	.word	0x00000000


	//----- nvinfo : EIATTR_REGCOUNT
	.align		4
.L_54:
        /*0108*/ 	.byte	0x04, 0x2f
        /*010a*/ 	.short	(.L_56 - .L_55)
	.align		4
.L_55:
        /*010c*/ 	.word	index@(_ZN7cutlass13device_kernelIN5flash11enable_sm90INS1_16FlashAttnFwdSm90INS1_25CollectiveMainloopFwdSm90ILi2EN4cute5tupleIJNS5_1CILi1EEES8_S8_EEENS6_IJNS7_ILi128EEENS7_ILi96EEENS7_ILi64EEEEEELi256ENS_6half_tEfNS_4arch4Sm90ELb0ELb1ELb0ELb0ELb0ELb0ELb0ELb1ELb0ELb1ELb0ELb0EEENS1_21CollectiveEpilogueFwdINS6_IJSA_NS7_ILi256EEESB_EEES9_SE_SG_Li256ELb0ELb1ELb0ELb0EEENS1_30DynamicPersistentTileSchedulerILi256ELi128ELb0ELb1ELb1EEEEEEEEEvNT_6ParamsE)
        /*0110*/ 	.word	0x00000004


	//----- nvinfo : EIATTR_FRAME_SIZE
	.align		4
.L_56:
        /*0114*/ 	.byte	0x04, 0x11
        /*0116*/ 	.short	(.L_58 - .L_57)
	.align		4
.L_57:
        /*0118*/ 	.word	index@(_ZN7cutlass13device_kernelIN5flash11enable_sm90INS1_16FlashAttnFwdSm90INS1_25CollectiveMainloopFwdSm90ILi2EN4cute5tupleIJNS5_1CILi1EEES8_S8_EEENS6_IJNS7_ILi128EEENS7_ILi96EEENS7_ILi64EEEEEELi256ENS_6half_tEfNS_4arch4Sm90ELb0ELb1ELb0ELb0ELb0ELb0ELb0ELb1ELb0ELb1ELb0ELb0EEENS1_21CollectiveEpilogueFwdINS6_IJSA_NS7_ILi256EEESB_EEES9_SE_SG_Li256ELb0ELb1ELb0ELb0EEENS1_30DynamicPersistentTileSchedulerILi256ELi128ELb0ELb1ELb1EEEEEEEEEvNT_6ParamsE)
        /*011c*/ 	.word	0x00000000


	//----- nvinfo : EIATTR_REGCOUNT
	.align		4
.L_58:
        /*0120*/ 	.byte	0x04, 0x2f
        /*0122*/ 	.short	(.L_60 - .L_59)
	.align		4
.L_59:
        /*0124*/ 	.word	index@(_ZN7cutlass13device_kernelIN5flash11enable_sm90INS1_16FlashAttnFwdSm90INS1_25CollectiveMainloopFwdSm90ILi2EN4cute5tupleIJNS5_1CILi1EEES8_S8_EEENS6_IJNS7_ILi128EEENS7_ILi96EEENS7_ILi64EEEEEELi256ENS_6half_tEfNS_4arch4Sm90ELb0ELb0ELb0ELb1ELb0ELb1ELb1ELb1ELb0ELb1ELb0ELb0EEENS1_21CollectiveEpilogueFwdINS6_IJSA_NS7_ILi256EEESB_EEES9_SE_SG_Li256ELb1ELb1ELb0ELb0EEENS1_36VarlenDynamicPersistentTileSchedulerILi128ELi96ELi256ELi128ELb0ELb1ELb1ELb0ELb1ELb1EEEEEEEEEvNT_6ParamsE)
        /*0128*/ 	.word	0x00000004


	//----- nvinfo : EIATTR_FRAME_SIZE
	.align		4
.L_60:
        /*012c*/ 	.byte	0x04, 0x11
        /*012e*/ 	.short	(.L_62 - .L_61)
	.align		4
.L_61:
        /*0130*/ 	.word	index@(_ZN7cutlass13device_kernelIN5flash11enable_sm90INS1_16FlashAttnFwdSm90INS1_25CollectiveMainloopFwdSm90ILi2EN4cute5tupleIJNS5_1CILi1EEES8_S8_EEENS6_IJNS7_ILi128EEENS7_ILi96EEENS7_ILi64EEEEEELi256ENS_6half_tEfNS_4arch4Sm90ELb0ELb0ELb0ELb1ELb0ELb1ELb1ELb1ELb0ELb1ELb0ELb0EEENS1_21CollectiveEpilogueFwdINS6_IJSA_NS7_ILi256EEESB_EEES9_SE_SG_Li256ELb1ELb1ELb0ELb0EEENS1_36VarlenDynamicPersistentTileSchedulerILi128ELi96ELi256ELi128ELb0ELb1ELb1ELb0ELb1ELb1EEEEEEEEEvNT_6ParamsE)
        /*0134*/ 	.word	0x00000000


	//----- nvinfo : EIATTR_REGCOUNT
	.align		4
.L_62:
        /*0138*/ 	.byte	0x04, 0x2f
        /*013a*/ 	.short	(.L_64 - .L_63)
	.align		4
.L_63:
        /*013c*/ 	.word	index@(_ZN7cutlass13device_kernelIN5flash11enable_sm90INS1_16FlashAttnFwdSm90INS1_25CollectiveMainloopFwdSm90ILi2EN4cute5tupleIJNS5_1CILi1EEES8_S8_EEENS6_IJNS7_ILi128EEENS7_ILi96EEENS7_ILi64EEEEEELi256ENS_6half_tEfNS_4arch4Sm90ELb0ELb0ELb0ELb1ELb0ELb0ELb1ELb1ELb0ELb1ELb0ELb0EEENS1_21CollectiveEpilogueFwdINS6_IJSA_NS7_ILi256EEESB_EEES9_SE_SG_Li256ELb1ELb1ELb0ELb0EEENS1_36VarlenDynamicPersistentTileSchedulerILi128ELi96ELi256ELi128ELb0ELb1ELb1ELb0ELb1ELb1EEEEEEEEEvNT_6ParamsE)
        /*0140*/ 	.word	0x00000004


	//----- nvinfo : EIATTR_FRAME_SIZE
	.align		4
.L_64:
        /*0144*/ 	.byte	0x04, 0x11
        /*0146*/ 	.short	(.L_66 - .L_65)
	.align		4
.L_65:
        /*0148*/ 	.word	index@(_ZN7cutlass13device_kernelIN5flash11enable_sm90INS1_16FlashAttnFwdSm90INS1_25CollectiveMainloopFwdSm90ILi2EN4cute5tupleIJNS5_1CILi1EEES8_S8_EEENS6_IJNS7_ILi128EEENS7_ILi96EEENS7_ILi64EEEEEELi256ENS_6half_tEfNS_4arch4Sm90ELb0ELb0ELb0ELb1ELb0ELb0ELb1ELb1ELb0ELb1ELb0ELb0EEENS1_21CollectiveEpilogueFwdINS6_IJSA_NS7_ILi256EEESB_EEES9_SE_SG_Li256ELb1ELb1ELb0ELb0EEENS1_36VarlenDynamicPersistentTileSchedulerILi128ELi96ELi256ELi128ELb0ELb1ELb1ELb0ELb1ELb1EEEEEEEEEvNT_6ParamsE)
        /*014c*/ 	.word	0x00000000


	//----- nvinfo : EIATTR_REGCOUNT
	.align		4
.L_66:
        /*0150*/ 	.byte	0x04, 0x2f
        /*0152*/ 	.short	(.L_68 - .L_67)
	.align		4
.L_67:
        /*0154*/ 	.word	index@(_ZN7cutlass13device_kernelIN5flash11enable_sm90INS1_16FlashAttnFwdSm90INS1_25CollectiveMainloopFwdSm90ILi2EN4cute5tupleIJNS5_1CILi1EEES8_S8_EEENS6_IJNS7_ILi128EEENS7_ILi96EEENS7_ILi64EEEEEELi256ENS_6half_tEfNS_4arch4Sm90ELb0ELb0ELb0ELb1ELb0ELb1ELb0ELb1ELb0ELb1ELb0ELb0EEENS1_21CollectiveEpilogueFwdINS6_IJSA_NS7_ILi256EEESB_EEES9_SE_SG_Li256ELb1ELb1ELb0ELb0EEENS1_36VarlenDynamicPersistentTileSchedulerILi128ELi96ELi256ELi128ELb0ELb1ELb1ELb0ELb1ELb1EEEEEEEEEvNT_6ParamsE)
        /*0158*/ 	.word	0x00000004


	//----- nvinfo : EIATTR_FRAME_SIZE
	.align		4
.L_68:
        /*015c*/ 	.byte	0x04, 0x11
        /*015e*/ 	.short	(.L_70 - .L_69)
	.align		4
.L_69:
        /*0160*/ 	.word	index@(_ZN7cutlass13device_kernelIN5flash11enable_sm90INS1_16FlashAttnFwdSm90INS1_25CollectiveMainloopFwdSm90ILi2EN4cute5tupleIJNS5_1CILi1EEES8_S8_EEENS6_IJNS7_ILi128EEENS7_ILi96EEENS7_ILi64EEEEEELi256ENS_6half_tEfNS_4arch4Sm90ELb0ELb0ELb0ELb1ELb0ELb1ELb0ELb1ELb0ELb1ELb0ELb0EEENS1_21CollectiveEpilogueFwdINS6_IJSA_NS7_ILi256EEESB_EEES9_SE_SG_Li256ELb1ELb1ELb0ELb0EEENS1_36VarlenDynamicPersistentTileSchedulerILi128ELi96ELi256ELi128ELb0ELb1ELb1ELb0ELb1ELb1EEEEEEEEEvNT_6ParamsE)
        /*0164*/ 	.word	0x00000000


	//----- nvinfo : EIATTR_REGCOUNT
	.align		4
.L_70:
        /*0168*/ 	.byte	0x04, 0x2f
        /*016a*/ 	.short	(.L_72 - .L_71)
	.align		4
.L_71:
        /*016c*/ 	.word	index@(_ZN7cutlass13device_kernelIN5flash11enable_sm90INS1_16FlashAttnFwdSm90INS1_25CollectiveMainloopFwdSm90ILi2EN4cute5tupleIJNS5_1CILi1EEES8_S8_EEENS6_IJNS7_ILi128EEENS7_ILi96EEENS7_ILi64EEEEEELi256ENS_6half_tEfNS_4arch4Sm90ELb0ELb0ELb0ELb1ELb0ELb0ELb0ELb1ELb0ELb1ELb0ELb0EEENS1_21CollectiveEpilogueFwdINS6_IJSA_NS7_ILi256EEESB_EEES9_SE_SG_Li256ELb1ELb1ELb0ELb0EEENS1_36VarlenDynamicPersistentTileSchedulerILi128ELi96ELi256ELi128ELb0ELb1ELb1ELb0ELb1ELb1EEEEEEEEEvNT_6ParamsE)
        /*0170*/ 	.word	0x00000004


	//----- nvinfo : EIATTR_FRAME_SIZE
	.align		4
.L_72:
        /*0174*/ 	.byte	0x04, 0x11
        /*0176*/ 	.short	(.L_74 - .L_73)
	.align		4
.L_73:
        /*0178*/ 	.word	index@(_ZN7cutlass13device_kernelIN5flash11enable_sm90INS1_16FlashAttnFwdSm90INS1_25CollectiveMainloopFwdSm90ILi2EN4cute5tupleIJNS5_1CILi1EEES8_S8_EEENS6_IJNS7_ILi128EEENS7_ILi96EEENS7_ILi64EEEEEELi256ENS_6half_tEfNS_4arch4Sm90ELb0ELb0ELb0ELb1ELb0ELb0ELb0ELb1ELb0ELb1ELb0ELb0EEENS1_21CollectiveEpilogueFwdINS6_IJSA_NS7_ILi256EEESB_EEES9_SE_SG_Li256ELb1ELb1ELb0ELb0EEENS1_36VarlenDynamicPersistentTileSchedulerILi128ELi96ELi256ELi128ELb0ELb1ELb1ELb0ELb1ELb1EEEEEEEEEvNT_6ParamsE)
        /*017c*/ 	.word	0x00000000


	//----- nvinfo : EIATTR_REGCOUNT
	.align		4
.L_74:
        /*0180*/ 	.byte	0x04, 0x2f
        /*0182*/ 	.short	(.L_76 - .L_75)
	.align		4
.L_75:
        /*0184*/ 	.word	index@(_ZN7cutlass13device_kernelIN5flash11enable_sm90INS1_16FlashAttnFwdSm90INS1_25CollectiveMainloopFwdSm90ILi2EN4cute5tupleIJNS5_1CILi1EEES8_S8_EEENS6_IJNS7_ILi128EEENS7_ILi96EEENS7_ILi64EEEEEELi256ENS_6half_tEfNS_4arch4Sm90ELb0ELb0ELb0ELb0ELb0ELb0ELb1ELb1ELb0ELb1ELb0ELb0EEENS1_21CollectiveEpilogueFwdINS6_IJSA_NS7_ILi256EEESB_EEES9_SE_SG_Li256ELb0ELb1ELb0ELb0EEENS1_29StaticPersistentTileSchedulerILb0EEEEEEEEEvNT_6ParamsE)
        /*0188*/ 	.word	0x00000004


	//----- nvinfo : EIATTR_FRAME_SIZE
	.align		4
.L_76:
        /*018c*/ 	.byte	0x04, 0x11
        /*018e*/ 	.short	(.L_78 - .L_77)
	.align		4
.L_77:
        /*0190*/ 	.word	index@(_ZN7cutlass13device_kernelIN5flash11enable_sm90INS1_16FlashAttnFwdSm90INS1_25CollectiveMainloopFwdSm90ILi2EN4cute5tupleIJNS5_1CILi1EEES8_S8_EEENS6_IJNS7_ILi128EEENS7_ILi96EEENS7_ILi64EEEEEELi256ENS_6half_tEfNS_4arch4Sm90ELb0ELb0ELb0ELb0ELb0ELb0ELb1ELb1ELb0ELb1ELb0ELb0EEENS1_21CollectiveEpilogueFwdINS6_IJSA_NS7_ILi256EEESB_EEES9_SE_SG_Li256ELb0ELb1ELb0ELb0EEENS1_29StaticPersistentTileSchedulerILb0EEEEEEEEEvNT_6ParamsE)
        /*0194*/ 	.word	0x00000000


	//----- nvinfo : EIATTR_REGCOUNT
	.align		4
.L_78:
        /*0198*/ 	.byte	0x04, 0x2f
        /*019a*/ 	.short	(.L_80 - .L_79)
	.align		4
.L_79:
        /*019c*/ 	.word	index@(_ZN7cutlass13device_kernelIN5flash11enable_sm90INS1_16FlashAttnFwdSm90INS1_25CollectiveMainloopFwdSm90ILi2EN4cute5tupleIJNS5_1CILi1EEES8_S8_EEENS6_IJNS7_ILi128EEENS7_ILi96EEENS7_ILi64EEEEEELi256ENS_6half_tEfNS_4arch4Sm90ELb0ELb0ELb0ELb0ELb0ELb0ELb0ELb1ELb0ELb1ELb0ELb0EEENS1_21CollectiveEpilogueFwdINS6_IJSA_NS7_ILi256EEESB_EEES9_SE_SG_Li256ELb0ELb1ELb0ELb0EEENS1_29StaticPersistentTileSchedulerILb0EEEEEEEEEvNT_6ParamsE)
        /*01a0*/ 	.word	0x00000004


	//----- nvinfo : EIATTR_FRAME_SIZE
	.align		4
.L_80:
        /*01a4*/ 	.byte	0x04, 0x11
        /*01a6*/ 	.short	(.L_82 - .L_81)
	.align		4
.L_81:
        /*01a8*/ 	.word	index@(_ZN7cutlass13device_kernelIN5flash11enable_sm90INS1_16FlashAttnFwdSm90INS1_25CollectiveMainloopFwdSm90ILi2EN4cute5tupleIJNS5_1CILi1EEES8_S8_EEENS6_IJNS7_ILi128EEENS7_ILi96EEENS7_ILi64EEEEEELi256ENS_6half_tEfNS_4arch4Sm90ELb0ELb0ELb0ELb0ELb0ELb0ELb0ELb1ELb0ELb1ELb0ELb0EEENS1_21CollectiveEpilogueFwdINS6_IJSA_NS7_ILi256EEESB_EEES9_SE_SG_Li256ELb0ELb1ELb0ELb0EEENS1_29StaticPersistentTileSchedulerILb0EEEEEEEEEvNT_6ParamsE)
        /*01ac*/ 	.word	0x00000000


	//----- nvinfo : EIATTR_MIN_STACK_SIZE
	.align		4
.L_82:
        /*01b0*/ 	.byte	0x04, 0x12
        /*01b2*/ 	.short	(.L_84 - .L_83)
	.align		4
.L_83:
        /*01b4*/ 	.word	index@(_ZN7cutlass13device_kernelIN5flash11enable_sm90INS1_16FlashAttnFwdSm90INS1_25CollectiveMainloopFwdSm90ILi2EN4cute5tupleIJNS5_1CILi1EEES8_S8_EEENS6_IJNS7_ILi128EEENS7_ILi96EEENS7_ILi64EEEEEELi256ENS_6half_tEfNS_4arch4Sm90ELb0ELb0ELb0ELb0ELb0ELb0ELb0ELb1ELb0ELb1ELb0ELb0EEENS1_21CollectiveEpilogueFwdINS6_IJSA_NS7_ILi256EEESB_EEES9_SE_SG_Li256ELb0ELb1ELb0ELb0EEENS1_29StaticPersistentTileSchedulerILb0EEEEEEEEEvNT_6ParamsE)
        /*01b8*/ 	.word	0x00000000


	//----- nvinfo : EIATTR_MIN_STACK_SIZE
	.align		4
.L_84:
        /*01bc*/ 	.byte	0x04, 0x12
        /*01be*/ 	.short	(.L_86 - .L_85)
	.align		4
.L_85:
        /*01c0*/ 	.word	index@(_ZN7cutlass13device_kernelIN5flash11enable_sm90INS1_16FlashAttnFwdSm90INS1_25CollectiveMainloopFwdSm90ILi2EN4cute5tupleIJNS5_1CILi1EEES8_S8_EEENS6_IJNS7_ILi128EEENS7_ILi96EEENS7_ILi64EEEEEELi256ENS_6half_tEfNS_4arch4Sm90ELb0ELb0ELb0ELb0ELb0ELb0ELb1ELb1ELb0ELb1ELb0ELb0EEENS1_21CollectiveEpilogueFwdINS6_IJSA_NS7_ILi256EEESB_EEES9_SE_SG_Li256ELb0ELb1ELb0ELb0EEENS1_29StaticPersistentTileSchedulerILb0EEEEEEEEEvNT_6ParamsE)
        /*01c4*/ 	.word	0x00000000


	//----- nvinfo : EIATTR_MIN_STACK_SIZE
	.align		4
.L_86:
        /*01c8*/ 	.byte	0x04, 0x12
        /*01ca*/ 	.short	(.L_88 - .L_87)
	.align		4
.L_87:
        /*01cc*/ 	.word	index@(_ZN7cutlass13device_kernelIN5flash11enable_sm90INS1_16FlashAttnFwdSm90INS1_25CollectiveMainloopFwdSm90ILi2EN4cute5tupleIJNS5_1CILi1EEES8_S8_EEENS6_IJNS7_ILi128EEENS7_ILi96EEENS7_ILi64EEEEEELi256ENS_6half_tEfNS_4arch4Sm90ELb0ELb0ELb0ELb1ELb0ELb0ELb0ELb1ELb0ELb1ELb0ELb0EEENS1_21CollectiveEpilogueFwdINS6_IJSA_NS7_ILi256EEESB_EEES9_SE_SG_Li256ELb1ELb1ELb0ELb0EEENS1_36VarlenDynamicPersistentTileSchedulerILi128ELi96ELi256ELi128ELb0ELb1ELb1ELb0ELb1ELb1EEEEEEEEEvNT_6ParamsE)
        /*01d0*/ 	.word	0x00000000


	//----- nvinfo : EIATTR_MIN_STACK_SIZE
	.align		4
.L_88:
        /*01d4*/ 	.byte	0x04, 0x12
        /*01d6*/ 	.short	(.L_90 - .L_89)
	.align		4
.L_89:
        /*01d8*/ 	.word	index@(_ZN7cutlass13device_kernelIN5flash11enable_sm90INS1_16FlashAttnFwdSm90INS1_25CollectiveMainloopFwdSm90ILi2EN4cute5tupleIJNS5_1CILi1EEES8_S8_EEENS6_IJNS7_ILi128EEENS7_ILi96EEENS7_ILi64EEEEEELi256ENS_6half_tEfNS_4arch4Sm90ELb0ELb0ELb0ELb1ELb0ELb1ELb0ELb1ELb0ELb1ELb0ELb0EEENS1_21CollectiveEpilogueFwdINS6_IJSA_NS7_ILi256EEESB_EEES9_SE_SG_Li256ELb1ELb1ELb0ELb0EEENS1_36VarlenDynamicPersistentTileSchedulerILi128ELi96ELi256ELi128ELb0ELb1ELb1ELb0ELb1ELb1EEEEEEEEEvNT_6ParamsE)
        /*01dc*/ 	.word	0x00000000


	//----- nvinfo : EIATTR_MIN_STACK_SIZE
	.align		4
.L_90:
        /*01e0*/ 	.byte	0x04, 0x12
        /*01e2*/ 	.short	(.L_92 - .L_91)
	.align		4
.L_91:
        /*01e4*/ 	.word	index@(_ZN7cutlass13device_kernelIN5flash11enable_sm90INS1_16FlashAttnFwdSm90INS1_25CollectiveMainloopFwdSm90ILi2EN4cute5tupleIJNS5_1CILi1EEES8_S8_EEENS6_IJNS7_ILi128EEENS7_ILi96EEENS7_ILi64EEEEEELi256ENS_6half_tEfNS_4arch4Sm90ELb0ELb0ELb0ELb1ELb0ELb0ELb1ELb1ELb0ELb1ELb0ELb0EEENS1_21CollectiveEpilogueFwdINS6_IJSA_NS7_ILi256EEESB_EEES9_SE_SG_Li256ELb1ELb1ELb0ELb0EEENS1_36VarlenDynamicPersistentTileSchedulerILi128ELi96ELi256ELi128ELb0ELb1ELb1ELb0ELb1ELb1EEEEEEEEEvNT_6ParamsE)
        /*01e8*/ 	.word	0x00000000


	//----- nvinfo : EIATTR_MIN_STACK_SIZE
	.align		4
.L_92:
        /*01ec*/ 	.byte	0x04, 0x12
        /*01ee*/ 	.short	(.L_94 - .L_93)
	.align		4
.L_93:
        /*01f0*/ 	.word	index@(_ZN7cutlass13device_kernelIN5flash11enable_sm90INS1_16FlashAttnFwdSm90INS1_25CollectiveMainloopFwdSm90ILi2EN4cute5tupleIJNS5_1CILi1EEES8_S8_EEENS6_IJNS7_ILi128EEENS7_ILi96EEENS7_ILi64EEEEEELi256ENS_6half_tEfNS_4arch4Sm90ELb0ELb0ELb0ELb1ELb0ELb1ELb1ELb1ELb0ELb1ELb0ELb0EEENS1_21CollectiveEpilogueFwdINS6_IJSA_NS7_ILi256EEESB_EEES9_SE_SG_Li256ELb1ELb1ELb0ELb0EEENS1_36VarlenDynamicPersistentTileSchedulerILi128ELi96ELi256ELi128ELb0ELb1ELb1ELb0ELb1ELb1EEEEEEEEEvNT_6ParamsE)
        /*01f4*/ 	.word	0x00000000


	//----- nvinfo : EIATTR_MIN_STACK_SIZE
	.align		4
.L_94:
        /*01f8*/ 	.byte	0x04, 0x12
        /*01fa*/ 	.short	(.L_96 - .L_95)
	.align		4
.L_95:
        /*01fc*/ 	.word	index@(_ZN7cutlass13device_kernelIN5flash11enable_sm90INS1_16FlashAttnFwdSm90INS1_25CollectiveMainloopFwdSm90ILi2EN4cute5tupleIJNS5_1CILi1EEES8_S8_EEENS6_IJNS7_ILi128EEENS7_ILi96EEENS7_ILi64EEEEEELi256ENS_6half_tEfNS_4arch4Sm90ELb0ELb1ELb0ELb0ELb0ELb0ELb0ELb1ELb0ELb1ELb0ELb0EEENS1_21CollectiveEpilogueFwdINS6_IJSA_NS7_ILi256EEESB_EEES9_SE_SG_Li256ELb0ELb1ELb0ELb0EEENS1_30DynamicPersistentTileSchedulerILi256ELi128ELb0ELb1ELb1EEEEEEEEEvNT_6ParamsE)
        /*0200*/ 	.word	0x00000000


	//----- nvinfo : EIATTR_MIN_STACK_SIZE
	.align		4
.L_96:
        /*0204*/ 	.byte	0x04, 0x12
        /*0206*/ 	.short	(.L_98 - .L_97)
	.align		4
.L_97:
        /*0208*/ 	.word	index@(_ZN7cutlass13device_kernelIN5flash11enable_sm90INS1_16FlashAttnFwdSm90INS1_25CollectiveMainloopFwdSm90ILi2EN4cute5tupleIJNS5_1CILi1EEES8_S8_EEENS6_IJNS7_ILi128EEENS7_ILi96EEENS7_ILi64EEEEEELi256ENS_6half_tEfNS_4arch4Sm90ELb0ELb1ELb0ELb0ELb0ELb0ELb1ELb1ELb0ELb1ELb0ELb0EEENS1_21CollectiveEpilogueFwdINS6_IJSA_NS7_ILi256EEESB_EEES9_SE_SG_Li256ELb0ELb1ELb0ELb0EEENS1_30DynamicPersistentTileSchedulerILi256ELi128ELb0ELb1ELb1EEEEEEEEEvNT_6ParamsE)
        /*020c*/ 	.word	0x00000000


	//----- nvinfo : EIATTR_MIN_STACK_SIZE
	.align		4
.L_98:
        /*0210*/ 	.byte	0x04, 0x12
        /*0212*/ 	.short	(.L_100 - .L_99)
	.align		4
.L_99:
        /*0214*/ 	.word	index@(_ZN7cutlass13device_kernelIN5flash11enable_sm90INS1_16FlashAttnFwdSm90INS1_25CollectiveMainloopFwdSm90ILi2EN4cute5tupleIJNS5_1CILi1EEES8_S8_EEENS6_IJNS7_ILi128EEENS7_ILi96EEENS7_ILi64EEEEEELi256ENS_6half_tEfNS_4arch4Sm90ELb0ELb1ELb0ELb1ELb0ELb0ELb0ELb1ELb0ELb1ELb0ELb0EEENS1_21CollectiveEpilogueFwdINS6_IJSA_NS7_ILi256EEESB_EEES9_SE_SG_Li256ELb1ELb1ELb0ELb0EEENS1_36VarlenDynamicPersistentTileSchedulerILi128ELi96ELi256ELi128ELb0ELb1ELb1ELb1ELb0ELb1EEEEEEEEEvNT_6ParamsE)
        /*0218*/ 	.word	0x00000000


	//----- nvinfo : EIATTR_MIN_STACK_SIZE
	.align		4
.L_100:
        /*021c*/ 	.byte	0x04, 0x12
        /*021e*/ 	.short	(.L_102 - .L_101)
	.align		4
.L_101:
        /*0220*/ 	.word	index@(_ZN7cutlass13device_kernelIN5flash11enable_sm90INS1_16FlashAttnFwdSm90INS1_25CollectiveMainloopFwdSm90ILi2EN4cute5tupleIJNS5_1CILi1EEES8_S8_EEENS6_IJNS7_ILi128EEENS7_ILi96EEENS7_ILi64EEEEEELi256ENS_6half_tEfNS_4arch4Sm90ELb0ELb1ELb0ELb1ELb0ELb1ELb0ELb1ELb0ELb1ELb0ELb0EEENS1_21CollectiveEpilogueFwdINS6_IJSA_NS7_ILi256EEESB_EEES9_SE_SG_Li256ELb1ELb1ELb0ELb0EEENS1_36VarlenDynamicPersistentTileSchedulerILi128ELi96ELi256ELi128ELb0ELb1ELb1ELb1ELb0ELb1EEEEEEEEEvNT_6ParamsE)
        /*0224*/ 	.word	0x00000000


	//----- nvinfo : EIATTR_MIN_STACK_SIZE
	.align		4
.L_102:
        /*0228*/ 	.byte	0x04, 0x12
        /*022a*/ 	.short	(.L_104 - .L_103)
	.align		4
.L_103:
        /*022c*/ 	.word	index@(_ZN7cutlass13device_kernelIN5flash11enable_sm90INS1_16FlashAttnFwdSm90INS1_25CollectiveMainloopFwdSm90ILi2EN4cute5tupleIJNS5_1CILi1EEES8_S8_EEENS6_IJNS7_ILi128EEENS7_ILi96EEENS7_ILi64EEEEEELi256ENS_6half_tEfNS_4arch4Sm90ELb0ELb1ELb0ELb1ELb0ELb0ELb1ELb1ELb0ELb1ELb0ELb0EEENS1_21CollectiveEpilogueFwdINS6_IJSA_NS7_ILi256EEESB_EEES9_SE_SG_Li256ELb1ELb1ELb0ELb0EEENS1_36VarlenDynamicPersistentTileSchedulerILi128ELi96ELi256ELi128ELb0ELb1ELb1ELb1ELb0ELb1EEEEEEEEEvNT_6ParamsE)
        /*0230*/ 	.word	0x00000000


	//----- nvinfo : EIATTR_MIN_STACK_SIZE
	.align		4
.L_104:
        /*0234*/ 	.byte	0x04, 0x12
        /*0236*/ 	.short	(.L_106 - .L_105)
	.align		4
.L_105:
        /*0238*/ 	.word	index@(_ZN7cutlass13device_kernelIN5flash11enable_sm90INS1_16FlashAttnFwdSm90INS1_25CollectiveMainloopFwdSm90ILi2EN4cute5tupleIJNS5_1CILi1EEES8_S8_EEENS6_IJNS7_ILi128EEENS7_ILi96EEENS7_ILi64EEEEEELi256ENS_6half_tEfNS_4arch4Sm90ELb0ELb1ELb0ELb1ELb0ELb1ELb1ELb1ELb0ELb1ELb0ELb0EEENS1_21CollectiveEpilogueFwdINS6_IJSA_NS7_ILi256EEESB_EEES9_SE_SG_Li256ELb1ELb1ELb0ELb0EEENS1_36VarlenDynamicPersistentTileSchedulerILi128ELi96ELi256ELi128ELb0ELb1ELb1ELb1ELb0ELb1EEEEEEEEEvNT_6ParamsE)
        /*023c*/ 	.word	0x00000000


	//----- nvinfo : EIATTR_MIN_STACK_SIZE
	.align		4
.L_106:
        /*0240*/ 	.byte	0x04, 0x12
        /*0242*/ 	.short	(.L_108 - .L_107)
	.align		4
.L_107:
        /*0244*/ 	.word	index@(_ZN7cutlass13device_kernelIN5flash11enable_sm90INS1_16FlashAttnFwdSm90INS1_25CollectiveMainloopFwdSm90ILi2EN4cute5tupleIJNS5_1CILi1EEES8_S8_EEENS6_IJNS7_ILi128EEENS7_ILi96EEENS7_ILi64EEEEEELi256ENS_6half_tEfNS_4arch4Sm90ELb1ELb0ELb0ELb0ELb0ELb0ELb0ELb1ELb0ELb1ELb0ELb0EEENS1_21CollectiveEpilogueFwdINS6_IJSA_NS7_ILi256EEESB_EEES9_SE_SG_Li256ELb0ELb1ELb0ELb0EEENS1_30DynamicPersistentTileSchedulerILi256ELi128ELb0ELb1ELb1EEEEEEEEEvNT_6ParamsE)
        /*0248*/ 	.word	0x00000000


	//----- nvinfo : EIATTR_MIN_STACK_SIZE
	.align		4
.L_108:
        /*024c*/ 	.byte	0x04, 0x12
        /*024e*/ 	.short	(.L_110 - .L_109)
	.align		4
.L_109:
        /*0250*/ 	.word	index@(_ZN7cutlass13device_kernelIN5flash11enable_sm90INS1_16FlashAttnFwdSm90INS1_25CollectiveMainloopFwdSm90ILi2EN4cute5tupleIJNS5_1CILi1EEES8_S8_EEENS6_IJNS7_ILi128EEENS7_ILi96EEENS7_ILi64EEEEEELi256ENS_6half_tEfNS_4arch4Sm90ELb1ELb0ELb0ELb0ELb0ELb0ELb1ELb1ELb0ELb1ELb0ELb0EEENS1_21CollectiveEpilogueFwdINS6_IJSA_NS7_ILi256EEESB_EEES9_SE_SG_Li256ELb0ELb1ELb0ELb0EEENS1_30DynamicPersistentTileSchedulerILi256ELi128ELb0ELb1ELb1EEEEEEEEEvNT_6ParamsE)
        /*0254*/ 	.word	0x00000000


	//----- nvinfo : EIATTR_MIN_STACK_SIZE
	.align		4
.L_110:
        /*0258*/ 	.byte	0x04, 0x12
        /*025a*/ 	.short	(.L_112 - .L_111)
	.align		4
.L_111:
        /*025c*/ 	.word	index@(_ZN7cutlass13device_kernelIN5flash11enable_sm90INS1_16FlashAttnFwdSm90INS1_25CollectiveMainloopFwdSm90ILi2EN4cute5tupleIJNS5_1CILi1EEES8_S8_EEENS6_IJNS7_ILi128EEENS7_ILi96EEENS7_ILi64EEEEEELi256ENS_6half_tEfNS_4arch4Sm90ELb1ELb0ELb0ELb1ELb0ELb0ELb0ELb1ELb0ELb1ELb0ELb0EEENS1_21CollectiveEpilogueFwdINS6_IJSA_NS7_ILi256EEESB_EEES9_SE_SG_Li256ELb1ELb1ELb0ELb0EEENS1_36VarlenDynamicPersistentTileSchedulerILi128ELi96ELi256ELi128ELb0ELb1ELb1ELb1ELb1ELb1EEEEEEEEEvNT_6ParamsE)
        /*0260*/ 	.word	0x00000000


	//----- nvinfo : EIATTR_MIN_STACK_SIZE
	.align		4
.L_112:
        /*0264*/ 	.byte	0x04, 0x12
        /*0266*/ 	.short	(.L_114 - .L_113)
	.align		4
.L_113:
        /*0268*/ 	.word	index@(_ZN7cutlass13device_kernelIN5flash11enable_sm90INS1_16FlashAttnFwdSm90INS1_25CollectiveMainloopFwdSm90ILi2EN4cute5tupleIJNS5_1CILi1EEES8_S8_EEENS6_IJNS7_ILi128EEENS7_ILi96EEENS7_ILi64EEEEEELi256ENS_6half_tEfNS_4arch4Sm90ELb1ELb0ELb0ELb1ELb0ELb1ELb0ELb1ELb0ELb1ELb0ELb0EEENS1_21CollectiveEpilogueFwdINS6_IJSA_NS7_ILi256EEESB_EEES9_SE_SG_Li256ELb1ELb1ELb0ELb0EEENS1_36VarlenDynamicPersistentTileSchedulerILi128ELi96ELi256ELi128ELb0ELb1ELb1ELb1ELb1ELb1EEEEEEEEEvNT_6ParamsE)
        /*026c*/ 	.word	0x00000000


	//----- nvinfo : EIATTR_MIN_STACK_SIZE
	.align		4
.L_114:
        /*0270*/ 	.byte	0x04, 0x12
        /*0272*/ 	.short	(.L_116 - .L_115)
	.align		4
.L_115:
        /*0274*/ 	.word	index@(_ZN7cutlass13device_kernelIN5flash11enable_sm90INS1_16FlashAttnFwdSm90INS1_25CollectiveMainloopFwdSm90ILi2EN4cute5tupleIJNS5_1CILi1EEES8_S8_EEENS6_IJNS7_ILi128EEENS7_ILi96EEENS7_ILi64EEEEEELi256ENS_6half_tEfNS_4arch4Sm90ELb1ELb0ELb0ELb1ELb0ELb0ELb1ELb1ELb0ELb1ELb0ELb0EEENS1_21CollectiveEpilogueFwdINS6_IJSA_NS7_ILi256EEESB_EEES9_SE_SG_Li256ELb1ELb1ELb0ELb0EEENS1_36VarlenDynamicPersistentTileSchedulerILi128ELi96ELi256ELi128ELb0ELb1ELb1ELb1ELb1ELb1EEEEEEEEEvNT_6ParamsE)
        /*0278*/ 	.word	0x00000000


	//----- nvinfo : EIATTR_MIN_STACK_SIZE
	.align		4
.L_116:
        /*027c*/ 	.byte	0x04, 0x12
        /*027e*/ 	.short	(.L_118 - .L_117)
	.align		4
.L_117:
        /*0280*/ 	.word	index@(_ZN7cutlass13device_kernelIN5flash11enable_sm90INS1_16FlashAttnFwdSm90INS1_25CollectiveMainloopFwdSm90ILi2EN4cute5tupleIJNS5_1CILi1EEES8_S8_EEENS6_IJNS7_ILi128EEENS7_ILi96EEENS7_ILi64EEEEEELi256ENS_6half_tEfNS_4arch4Sm90ELb1ELb0ELb0ELb1ELb0ELb1ELb1ELb1ELb0ELb1ELb0ELb0EEENS1_21CollectiveEpilogueFwdINS6_IJSA_NS7_ILi256EEESB_EEES9_SE_SG_Li256ELb1ELb1ELb0ELb0EEENS1_36VarlenDynamicPersistentTileSchedulerILi128ELi96ELi256ELi128ELb0ELb1ELb1ELb1ELb1ELb1EEEEEEEEEvNT_6ParamsE)
        /*0284*/ 	.word	0x00000000
.L_118:


//--------------------- .nv.compat                --------------------------
	.section	.nv.compat,"",@"SHT_CUDA_COMPAT_INFO"
	.align	4
        /*0000*/ 	.byte	0x02, 0x09, 0x01, 0x00, 0x02, 0x02, 0x01, 0x00, 0x02, 0x05, 0x05, 0x00, 0x03, 0x07, 0x01, 0x01
        /*0010*/ 	.byte	0x02, 0x03, 0x00, 0x00, 0x02, 0x06, 0x01, 0x00, 0x04, 0x0b, 0x08, 0x00, 0x09, 0x00, 0x00, 0x00
        /*0020*/ 	.byte	0x00, 0x00, 0x00, 0x00


//--------------------- .nv.info._ZN7cutlass13device_kernelIN5flash11enable_sm90INS1_16FlashAttnFwdSm90INS1_25CollectiveMainloopFwdSm90ILi2EN4cute5tupleIJNS5_1CILi1EEES8_S8_EEENS6_IJNS7_ILi128EEENS7_ILi96EEENS7_ILi64EEEEEELi256ENS_6half_tEfNS_4arch4Sm90ELb0ELb0ELb0ELb0ELb0ELb0ELb0ELb1ELb0ELb1ELb0ELb0EEENS1_21CollectiveEpilogueFwdINS6_IJSA_NS7_ILi256EEESB_EEES9_SE_SG_Li256ELb0ELb1ELb0ELb0EEENS1_29StaticPersistentTileSchedulerILb0EEEEEEEEEvNT_6ParamsE --------------------------
	.section	.nv.info._ZN7cutlass13device_kernelIN5flash11enable_sm90INS1_16FlashAttnFwdSm90INS1_25CollectiveMainloopFwdSm90ILi2EN4cute5tupleIJNS5_1CILi1EEES8_S8_EEENS6_IJNS7_ILi128EEENS7_ILi96EEENS7_ILi64EEEEEELi256ENS_6half_tEfNS_4arch4Sm90ELb0ELb0ELb0ELb0ELb0ELb0ELb0ELb1ELb0ELb1ELb0ELb0EEENS1_21CollectiveEpilogueFwdINS6_IJSA_NS7_ILi256EEESB_EEES9_SE_SG_Li256ELb0ELb1ELb0ELb0EEENS1_29StaticPersistentTileSchedulerILb0EEEEEEEEEvNT_6ParamsE,"",@"SHT_CUDA_INFO"
	.sectionflags	@""
	.align	4


	//----- nvinfo : EIATTR_CUDA_API_VERSION
	.align		4
        /*0000*/ 	.byte	0x04, 0x37
        /*0002*/ 	.short	(.L_120 - .L_119)
.L_119:
        /*0004*/ 	.word	0x00000082


	//----- nvinfo : EIATTR_KPARAM_INFO
	.align		4
.L_120:
        /*0008*/ 	.byte	0x04, 0x17
        /*000a*/ 	.short	(.L_122 - .L_121)
.L_121:
        /*000c*/ 	.word	0x00000000
        /*0010*/ 	.short	0x0000
        /*0012*/ 	.short	0x0000
        /*0014*/ 	.byte	0x00, 0xf0, 0x01, 0x28


	//----- nvinfo : EIATTR_SPARSE_MMA_MASK
	.align		4
.L_122:
        /*0018*/ 	.byte	0x03, 0x50
        /*001a*/ 	.short	0x0000


	//----- nvinfo : EIATTR_MAXREG_COUNT
	.align		4
        /*001c*/ 	.byte	0x03, 0x1b
        /*001e*/ 	.short	0x00a8


	//----- nvinfo : EIATTR_MERCURY_ISA_VERSION
	.align		4
        /*0020*/ 	.byte	0x03, 0x5f
        /*0022*/ 	.short	0x0101


	//----- nvinfo : EIATTR_VRC_CTA_INIT_COUNT
	.align		4
        /*0024*/ 	.byte	0x02, 0x4a
	.zero		1
	.zero		1


	//----- nvinfo : EIATTR_EXIT_INSTR_OFFSETS
	.align		4
        /*0028*/ 	.byte	0x04, 0x1c
        /*002a*/ 	.short	(.L_124 - .L_123)


	//   ....[0]....
.L_123:
        /*002c*/ 	.word	0x00000010


	//----- nvinfo : EIATTR_MAX_THREADS
	.align		4
.L_124:
        /*0030*/ 	.byte	0x04, 0x05
        /*0032*/ 	.short	(.L_126 - .L_125)
.L_125:
        /*0034*/ 	.word	0x00000180
        /*0038*/ 	.word	0x00000001
        /*003c*/ 	.word	0x00000001


	//----- nvinfo : EIATTR_CBANK_PARAM_SIZE
	.align		4
.L_126:
        /*0040*/ 	.byte	0x03, 0x19
        /*0042*/ 	.short	0x0a00


	//----- nvinfo : EIATTR_PARAM_CBANK
	.align		4
        /*0044*/ 	.byte	0x04, 0x0a
        /*0046*/ 	.short	(.L_128 - .L_127)
	.align		4
.L_127:
        /*0048*/ 	.word	index@(.nv.constant0._ZN7cutlass13device_kernelIN5flash11enable_sm90INS1_16FlashAttnFwdSm90INS1_25CollectiveMainloopFwdSm90ILi2EN4cute5tupleIJNS5_1CILi1EEES8_S8_EEENS6_IJNS7_ILi128EEENS7_ILi96EEENS7_ILi64EEEEEELi256ENS_6half_tEfNS_4arch4Sm90ELb0ELb0ELb0ELb0ELb0ELb0ELb0ELb1ELb0ELb1ELb0ELb0EEENS1_21CollectiveEpilogueFwdINS6_IJSA_NS7_ILi256EEESB_EEES9_SE_SG_Li256ELb0ELb1ELb0ELb0EEENS1_29StaticPersistentTileSchedulerILb0EEEEEEEEEvNT_6ParamsE)
        /*004c*/ 	.short	0x0380
        /*004e*/ 	.short	0x0a00


	//----- nvinfo : EIATTR_SW_WAR
	.align		4
.L_128:
        /*0050*/ 	.byte	0x04, 0x36
        /*0052*/ 	.short	(.L_130 - .L_129)
.L_129:
        /*0054*/ 	.word	0x00000008
.L_130:


//--------------------- .nv.info._ZN7cutlass13device_kernelIN5flash11enable_sm90INS1_16FlashAttnFwdSm90INS1_25CollectiveMainloopFwdSm90ILi2EN4cute5tupleIJNS5_1CILi1EEES8_S8_EEENS6_IJNS7_ILi128EEENS7_ILi96EEENS7_ILi64EEEEEELi256ENS_6half_tEfNS_4arch4Sm90ELb0ELb0ELb0ELb0ELb0ELb0ELb1ELb1ELb0ELb1ELb0ELb0EEENS1_21CollectiveEpilogueFwdINS6_IJSA_NS7_ILi256EEESB_EEES9_SE_SG_Li256ELb0ELb1ELb0ELb0EEENS1_29StaticPersistentTileSchedulerILb0EEEEEEEEEvNT_6ParamsE --------------------------
	.section	.nv.info._ZN7cutlass13device_kernelIN5flash11enable_sm90INS1_16FlashAttnFwdSm90INS1_25CollectiveMainloopFwdSm90ILi2EN4cute5tupleIJNS5_1CILi1EEES8_S8_EEENS6_IJNS7_ILi128EEENS7_ILi96EEENS7_ILi64EEEEEELi256ENS_6half_tEfNS_4arch4Sm90ELb0ELb0ELb0ELb0ELb0ELb0ELb1ELb1ELb0ELb1ELb0ELb0EEENS1_21CollectiveEpilogueFwdINS6_IJSA_NS7_ILi256EEESB_EEES9_SE_SG_Li256ELb0ELb1ELb0ELb0EEENS1_29StaticPersistentTileSchedulerILb0EEEEEEEEEvNT_6ParamsE,"",@"SHT_CUDA_INFO"
	.sectionflags	@""
	.align	4


	//----- nvinfo : EIATTR_CUDA_API_VERSION
	.align		4
        /*0000*/ 	.byte	0x04, 0x37
        /*0002*/ 	.short	(.L_132 - .L_131)
.L_131:
        /*0004*/ 	.word	0x00000082


	//----- nvinfo : EIATTR_KPARAM_INFO
	.align		4
.L_132:
        /*0008*/ 	.byte	0x04, 0x17
        /*000a*/ 	.short	(.L_134 - .L_133)
.L_133:
        /*000c*/ 	.word	0x00000000
        /*0010*/ 	.short	0x0000
        /*0012*/ 	.short	0x0000
        /*0014*/ 	.byte	0x00, 0xf0, 0x01, 0x2c


	//----- nvinfo : EIATTR_SPARSE_MMA_MASK
	.align		4
.L_134:
        /*0018*/ 	.byte	0x03, 0x50
        /*001a*/ 	.short	0x0000


	//----- nvinfo : EIATTR_MAXREG_COUNT
	.align		4
        /*001c*/ 	.byte	0x03, 0x1b
        /*001e*/ 	.short	0x00a8


	//----- nvinfo : EIATTR_MERCURY_ISA_VERSION
	.align		4
        /*0020*/ 	.byte	0x03, 0x5f
        /*0022*/ 	.short	0x0101


	//----- nvinfo : EIATTR_VRC_CTA_INIT_COUNT
	.align		4
        /*0024*/ 	.byte	0x02, 0x4a
	.zero		1
	.zero		1


	//----- nvinfo : EIATTR_EXIT_INSTR_OFFSETS
	.align		4
        /*0028*/ 	.byte	0x04, 0x1c
        /*002a*/ 	.short	(.L_136 - .L_135)


	//   ....[0]....
.L_135:
        /*002c*/ 	.word	0x00000010


	//----- nvinfo : EIATTR_MAX_THREADS
	.align		4
.L_136:
        /*0030*/ 	.byte	0x04, 0x05
        /*0032*/ 	.short	(.L_138 - .L_137)
.L_137:
        /*0034*/ 	.word	0x00000180
        /*0038*/ 	.word	0x00000001
        /*003c*/ 	.word	0x00000001


	//----- nvinfo : EIATTR_CBANK_PARAM_SIZE
	.align		4
.L_138:
        /*0040*/ 	.byte	0x03, 0x19
        /*0042*/ 	.short	0x0b00


	//----- nvinfo : EIATTR_PARAM_CBANK
	.align		4
        /*0044*/ 	.byte	0x04, 0x0a
        /*0046*/ 	.short	(.L_140 - .L_139)
	.align		4
.L_139:
        /*0048*/ 	.word	index@(.nv.constant0._ZN7cutlass13device_kernelIN5flash11enable_sm90INS1_16FlashAttnFwdSm90INS1_25CollectiveMainloopFwdSm90ILi2EN4cute5tupleIJNS5_1CILi1EEES8_S8_EEENS6_IJNS7_ILi128EEENS7_ILi96EEENS7_ILi64EEEEEELi256ENS_6half_tEfNS_4arch4Sm90ELb0ELb0ELb0ELb0ELb0ELb0ELb1ELb1ELb0ELb1ELb0ELb0EEENS1_21CollectiveEpilogueFwdINS6_IJSA_NS7_ILi256EEESB_EEES9_SE_SG_Li256ELb0ELb1ELb0ELb0EEENS1_29StaticPersistentTileSchedulerILb0EEEEEEEEEvNT_6ParamsE)
        /*004c*/ 	.short	0x0380
        /*004e*/ 	.short	0x0b00


	//----- nvinfo : EIATTR_SW_WAR
	.align		4
.L_140:
        /*0050*/ 	.byte	0x04, 0x36
        /*0052*/ 	.short	(.L_142 - .L_141)
.L_141:
        /*0054*/ 	.word	0x00000008
.L_142:


//--------------------- .nv.info._ZN7cutlass13device_kernelIN5flash11enable_sm90INS1_16FlashAttnFwdSm90INS1_25CollectiveMainloopFwdSm90ILi2EN4cute5tupleIJNS5_1CILi1EEES8_S8_EEENS6_IJNS7_ILi128EEENS7_ILi96EEENS7_ILi64EEEEEELi256ENS_6half_tEfNS_4arch4Sm90ELb0ELb0ELb0ELb1ELb0ELb0ELb0ELb1ELb0ELb1ELb0ELb0EEENS1_21CollectiveEpilogueFwdINS6_IJSA_NS7_ILi256EEESB_EEES9_SE_SG_Li256ELb1ELb1ELb0ELb0EEENS1_36VarlenDynamicPersistentTileSchedulerILi128ELi96ELi256ELi128ELb0ELb1ELb1ELb0ELb1ELb1EEEEEEEEEvNT_6ParamsE --------------------------
	.section	.nv.info._ZN7cutlass13device_kernelIN5flash11enable_sm90INS1_16FlashAttnFwdSm90INS1_25CollectiveMainloopFwdSm90ILi2EN4cute5tupleIJNS5_1CILi1EEES8_S8_EEENS6_IJNS7_ILi128EEENS7_ILi96EEENS7_ILi64EEEEEELi256ENS_6half_tEfNS_4arch4Sm90ELb0ELb0ELb0ELb1ELb0ELb0ELb0ELb1ELb0ELb1ELb0ELb0EEENS1_21CollectiveEpilogueFwdINS6_IJSA_NS7_ILi256EEESB_EEES9_SE_SG_Li256ELb1ELb1ELb0ELb0EEENS1_36VarlenDynamicPersistentTileSchedulerILi128ELi96ELi256ELi128ELb0ELb1ELb1ELb0ELb1ELb1EEEEEEEEEvNT_6ParamsE,"",@"SHT_CUDA_INFO"
	.sectionflags	@""
	.align	4


	//----- nvinfo : EIATTR_CUDA_API_VERSION
	.align		4
        /*0000*/ 	.byte	0x04, 0x37
        /*0002*/ 	.short	(.L_144 - .L_143)
.L_143:
        /*0004*/ 	.word	0x00000082


	//----- nvinfo : EIATTR_KPARAM_INFO
	.align		4
.L_144:
        /*0008*/ 	.byte	0x04, 0x17
        /*000a*/ 	.short	(.L_146 - .L_145)
.L_145:
        /*000c*/ 	.word	0x00000000
        /*0010*/ 	.short	0x0000
        /*0012*/ 	.short	0x0000
        /*0014*/ 	.byte	0x00, 0xf0, 0x01, 0x2a


	//----- nvinfo : EIATTR_SPARSE_MMA_MASK
	.align		4
.L_146:
        /*0018*/ 	.byte	0x03, 0x50
        /*001a*/ 	.short	0x0000


	//----- nvinfo : EIATTR_MAXREG_COUNT
	.align		4
        /*001c*/ 	.byte	0x03, 0x1b
        /*001e*/ 	.short	0x00a8


	//----- nvinfo : EIATTR_MERCURY_ISA_VERSION
	.align		4
        /*0020*/ 	.byte	0x03, 0x5f
        /*0022*/ 	.short	0x0101


	//----- nvinfo : EIATTR_VRC_CTA_INIT_COUNT
	.align		4
        /*0024*/ 	.byte	0x02, 0x4a
	.zero		1
	.zero		1


	//----- nvinfo : EIATTR_EXIT_INSTR_OFFSETS
	.align		4
        /*0028*/ 	.byte	0x04, 0x1c
        /*002a*/ 	.short	(.L_148 - .L_147)


	//   ....[0]....
.L_147:
        /*002c*/ 	.word	0x00000010


	//----- nvinfo : EIATTR_MAX_THREADS
	.align		4
.L_148:
        /*0030*/ 	.byte	0x04, 0x05
        /*0032*/ 	.short	(.L_150 - .L_149)
.L_149:
        /*0034*/ 	.word	0x00000180
        /*0038*/ 	.word	0x00000001
        /*003c*/ 	.word	0x00000001


	//----- nvinfo : EIATTR_CBANK_PARAM_SIZE
	.align		4
.L_150:
        /*0040*/ 	.byte	0x03, 0x19
        /*0042*/ 	.short	0x0a80


	//----- nvinfo : EIATTR_PARAM_CBANK
	.align		4
        /*0044*/ 	.byte	0x04, 0x0a
        /*0046*/ 	.short	(.L_152 - .L_151)
	.align		4
.L_151:
        /*0048*/ 	.word	index@(.nv.constant0._ZN7cutlass13device_kernelIN5flash11enable_sm90INS1_16FlashAttnFwdSm90INS1_25CollectiveMainloopFwdSm90ILi2EN4cute5tupleIJNS5_1CILi1EEES8_S8_EEENS6_IJNS7_ILi128EEENS7_ILi96EEENS7_ILi64EEEEEELi256ENS_6half_tEfNS_4arch4Sm90ELb0ELb0ELb0ELb1ELb0ELb0ELb0ELb1ELb0ELb1ELb0ELb0EEENS1_21CollectiveEpilogueFwdINS6_IJSA_NS7_ILi256EEESB_EEES9_SE_SG_Li256ELb1ELb1ELb0ELb0EEENS1_36VarlenDynamicPersistentTileSchedulerILi128ELi96ELi256ELi128ELb0ELb1ELb1ELb0ELb1ELb1EEEEEEEEEvNT_6ParamsE)
        /*004c*/ 	.short	0x0380
        /*004e*/ 	.short	0x0a80


	//----- nvinfo : EIATTR_SW_WAR
	.align		4
.L_152:
        /*0050*/ 	.byte	0x04, 0x36
        /*0052*/ 	.short	(.L_154 - .L_153)
.L_153:
        /*0054*/ 	.word	0x00000008
.L_154:


//--------------------- .nv.info._ZN7cutlass13device_kernelIN5flash11enable_sm90INS1_16FlashAttnFwdSm90INS1_25CollectiveMainloopFwdSm90ILi2EN4cute5tupleIJNS5_1CILi1EEES8_S8_EEENS6_IJNS7_ILi128EEENS7_ILi96EEENS7_ILi64EEEEEELi256ENS_6half_tEfNS_4arch4Sm90ELb0ELb0ELb0ELb1ELb0ELb1ELb0ELb1ELb0ELb1ELb0ELb0EEENS1_21CollectiveEpilogueFwdINS6_IJSA_NS7_ILi256EEESB_EEES9_SE_SG_Li256ELb1ELb1ELb0ELb0EEENS1_36VarlenDynamicPersistentTileSchedulerILi128ELi96ELi256ELi128ELb0ELb1ELb1ELb0ELb1ELb1EEEEEEEEEvNT_6ParamsE --------------------------
	.section	.nv.info._ZN7cutlass13device_kernelIN5flash11enable_sm90INS1_16FlashAttnFwdSm90INS1_25CollectiveMainloopFwdSm90ILi2EN4cute5tupleIJNS5_1CILi1EEES8_S8_EEENS6_IJNS7_ILi128EEENS7_ILi96EEENS7_ILi64EEEEEELi256ENS_6half_tEfNS_4arch4Sm90ELb0ELb0ELb0ELb1ELb0ELb1ELb0ELb1ELb0ELb1ELb0ELb0EEENS1_21CollectiveEpilogueFwdINS6_IJSA_NS7_ILi256EEESB_EEES9_SE_SG_Li256ELb1ELb1ELb0ELb0EEENS1_36VarlenDynamicPersistentTileSchedulerILi128ELi96ELi256ELi128ELb0ELb1ELb1ELb0ELb1ELb1EEEEEEEEEvNT_6ParamsE,"",@"SHT_CUDA_INFO"
	.sectionflags	@""
	.align	4


	//----- nvinfo : EIATTR_CUDA_API_VERSION
	.align		4
        /*0000*/ 	.byte	0x04, 0x37
        /*0002*/ 	.short	(.L_156 - .L_155)
.L_155:
        /*0004*/ 	.word	0x00000082


	//----- nvinfo : EIATTR_KPARAM_INFO
	.align		4
.L_156:
        /*0008*/ 	.byte	0x04, 0x17
        /*000a*/ 	.short	(.L_158 - .L_157)
.L_157:
        /*000c*/ 	.word	0x00000000
        /*0010*/ 	.short	0x0000
        /*0012*/ 	.short	0x0000
        /*0014*/ 	.byte	0x00, 0xf0, 0x01, 0x2a


	//----- nvinfo : EIATTR_SPARSE_MMA_MASK
	.align		4
.L_158:
        /*0018*/ 	.byte	0x03, 0x50
        /*001a*/ 	.short	0x0000


	//----- nvinfo : EIATTR_MAXREG_COUNT
	.align		4
        /*001c*/ 	.byte	0x03, 0x1b
        /*001e*/ 	.short	0x00a8


	//----- nvinfo : EIATTR_MERCURY_ISA_VERSION
	.align		4
        /*0020*/ 	.byte	0x03, 0x5f
        /*0022*/ 	.short	0x0101


	//----- nvinfo : EIATTR_VRC_CTA_INIT_COUNT
	.align		4
        /*0024*/ 	.byte	0x02, 0x4a
	.zero		1
	.zero		1


	//----- nvinfo : EIATTR_EXIT_INSTR_OFFSETS
	.align		4
        /*0028*/ 	.byte	0x04, 0x1c
        /*002a*/ 	.short	(.L_160 - .L_159)


	//   ....[0]....
.L_159:
        /*002c*/ 	.word	0x00000010


	//----- nvinfo : EIATTR_MAX_THREADS
	.align		4
.L_160:
        /*0030*/ 	.byte	0x04, 0x05
        /*0032*/ 	.short	(.L_162 - .L_161)
.L_161:
        /*0034*/ 	.word	0x00000180
        /*0038*/ 	.word	0x00000001
        /*003c*/ 	.word	0x00000001


	//----- nvinfo : EIATTR_CBANK_PARAM_SIZE
	.align		4
.L_162:
        /*0040*/ 	.byte	0x03, 0x19
        /*0042*/ 	.short	0x0a80


	//----- nvinfo : EIATTR_PARAM_CBANK
	.align		4
        /*0044*/ 	.byte	0x04, 0x0a
        /*0046*/ 	.short	(.L_164 - .L_163)
	.align		4
.L_163:
        /*0048*/ 	.word	index@(.nv.constant0._ZN7cutlass13device_kernelIN5flash11enable_sm90INS1_16FlashAttnFwdSm90INS1_25CollectiveMainloopFwdSm90ILi2EN4cute5tupleIJNS5_1CILi1EEES8_S8_EEENS6_IJNS7_ILi128EEENS7_ILi96EEENS7_ILi64EEEEEELi256ENS_6half_tEfNS_4arch4Sm90ELb0ELb0ELb0ELb1ELb0ELb1ELb0ELb1ELb0ELb1ELb0ELb0EEENS1_21CollectiveEpilogueFwdINS6_IJSA_NS7_ILi256EEESB_EEES9_SE_SG_Li256ELb1ELb1ELb0ELb0EEENS1_36VarlenDynamicPersistentTileSchedulerILi128ELi96ELi256ELi128ELb0ELb1ELb1ELb0ELb1ELb1EEEEEEEEEvNT_6ParamsE)
        /*004c*/ 	.short	0x0380
        /*004e*/ 	.short	0x0a80


	//----- nvinfo : EIATTR_SW_WAR
	.align		4
.L_164:
        /*0050*/ 	.byte	0x04, 0x36
        /*0052*/ 	.short	(.L_166 - .L_165)
.L_165:
        /*0054*/ 	.word	0x00000008
.L_166:


//--------------------- .nv.info._ZN7cutlass13device_kernelIN5flash11enable_sm90INS1_16FlashAttnFwdSm90INS1_25CollectiveMainloopFwdSm90ILi2EN4cute5tupleIJNS5_1CILi1EEES8_S8_EEENS6_IJNS7_ILi128EEENS7_ILi96EEENS7_ILi64EEEEEELi256ENS_6half_tEfNS_4arch4Sm90ELb0ELb0ELb0ELb1ELb0ELb0ELb1ELb1ELb0ELb1ELb0ELb0EEENS1_21CollectiveEpilogueFwdINS6_IJSA_NS7_ILi256EEESB_EEES9_SE_SG_Li256ELb1ELb1ELb0ELb0EEENS1_36VarlenDynamicPersistentTileSchedulerILi128ELi96ELi256ELi128ELb0ELb1ELb1ELb0ELb1ELb1EEEEEEEEEvNT_6ParamsE --------------------------
	.section	.nv.info._ZN7cutlass13device_kernelIN5flash11enable_sm90INS1_16FlashAttnFwdSm90INS1_25CollectiveMainloopFwdSm90ILi2EN4cute5tupleIJNS5_1CILi1EEES8_S8_EEENS6_IJNS7_ILi128EEENS7_ILi96EEENS7_ILi64EEEEEELi256ENS_6half_tEfNS_4arch4Sm90ELb0ELb0ELb0ELb1ELb0ELb0ELb1ELb1ELb0ELb1ELb0ELb0EEENS1_21CollectiveEpilogueFwdINS6_IJSA_NS7_ILi256EEESB_EEES9_SE_SG_Li256ELb1ELb1ELb0ELb0EEENS1_36VarlenDynamicPersistentTileSchedulerILi128ELi96ELi256ELi128ELb0ELb1ELb1ELb0ELb1ELb1EEEEEEEEEvNT_6ParamsE,"",@"SHT_CUDA_INFO"
	.sectionflags	@""
	.align	4


	//----- nvinfo : EIATTR_CUDA_API_VERSION
	.align		4
        /*0000*/ 	.byte	0x04, 0x37
        /*0002*/ 	.short	(.L_168 - .L_167)
.L_167:
        /*0004*/ 	.word	0x00000082


	//----- nvinfo : EIATTR_KPARAM_INFO
	.align		4
.L_168:
        /*0008*/ 	.byte	0x04, 0x17
        /*000a*/ 	.short	(.L_170 - .L_169)
.L_169:
        /*000c*/ 	.word	0x00000000
        /*0010*/ 	.short	0x0000
        /*0012*/ 	.short	0x0000
        /*0014*/ 	.byte	0x00, 0xf0, 0x01, 0x2e


	//----- nvinfo : EIATTR_SPARSE_MMA_MASK
	.align		4
.L_170:
        /*0018*/ 	.byte	0x03, 0x50
        /*001a*/ 	.short	0x0000


	//----- nvinfo : EIATTR_MAXREG_COUNT
	.align		4
        /*001c*/ 	.byte	0x03, 0x1b
        /*001e*/ 	.short	0x00a8


	//----- nvinfo : EIATTR_MERCURY_ISA_VERSION
	.align		4
        /*0020*/ 	.byte	0x03, 0x5f
        /*0022*/ 	.short	0x0101


	//----- nvinfo : EIATTR_VRC_CTA_INIT_COUNT
	.align		4
        /*0024*/ 	.byte	0x02, 0x4a
	.zero		1
	.zero		1


	//----- nvinfo : EIATTR_EXIT_INSTR_OFFSETS
	.align		4
        /*0028*/ 	.byte	0x04, 0x1c
        /*002a*/ 	.short	(.L_172 - .L_171)


	//   ....[0]....
.L_171:
        /*002c*/ 	.word	0x00000010


	//----- nvinfo : EIATTR_MAX_THREADS
	.align		4
.L_172:
        /*0030*/ 	.byte	0x04, 0x05
        /*0032*/ 	.short	(.L_174 - .L_173)
.L_173:
        /*0034*/ 	.word	0x00000180
        /*0038*/ 	.word	0x00000001
        /*003c*/ 	.word	0x00000001


	//----- nvinfo : EIATTR_CBANK_PARAM_SIZE
	.align		4
.L_174:
        /*0040*/ 	.byte	0x03, 0x19
        /*0042*/ 	.short	0x0b80


	//----- nvinfo : EIATTR_PARAM_CBANK
	.align		4
        /*0044*/ 	.byte	0x04, 0x0a
        /*0046*/ 	.short	(.L_176 - .L_175)
	.align		4
.L_175:
        /*0048*/ 	.word	index@(.nv.constant0._ZN7cutlass13device_kernelIN5flash11enable_sm90INS1_16FlashAttnFwdSm90INS1_25CollectiveMainloopFwdSm90ILi2EN4cute5tupleIJNS5_1CILi1EEES8_S8_EEENS6_IJNS7_ILi128EEENS7_ILi96EEENS7_ILi64EEEEEELi256ENS_6half_tEfNS_4arch4Sm90ELb0ELb0ELb0ELb1ELb0ELb0ELb1ELb1ELb0ELb1ELb0ELb0EEENS1_21CollectiveEpilogueFwdINS6_IJSA_NS7_ILi256EEESB_EEES9_SE_SG_Li256ELb1ELb1ELb0ELb0EEENS1_36VarlenDynamicPersistentTileSchedulerILi128ELi96ELi256ELi128ELb0ELb1ELb1ELb0ELb1ELb1EEEEEEEEEvNT_6ParamsE)
        /*004c*/ 	.short	0x0380
        /*004e*/ 	.short	0x0b80


	//----- nvinfo : EIATTR_SW_WAR
	.align		4
.L_176:
        /*0050*/ 	.byte	0x04, 0x36
        /*0052*/ 	.short	(.L_178 - .L_177)
.L_177:
        /*0054*/ 	.word	0x00000008
.L_178:


//--------------------- .nv.info._ZN7cutlass13device_kernelIN5flash11enable_sm90INS1_16FlashAttnFwdSm90INS1_25CollectiveMainloopFwdSm90ILi2EN4cute5tupleIJNS5_1CILi1EEES8_S8_EEENS6_IJNS7_ILi128EEENS7_ILi96EEENS7_ILi64EEEEEELi256ENS_6half_tEfNS_4arch4Sm90ELb0ELb0ELb0ELb1ELb0ELb1ELb1ELb1ELb0ELb1ELb0ELb0EEENS1_21CollectiveEpilogueFwdINS6_IJSA_NS7_ILi256EEESB_EEES9_SE_SG_Li256ELb1ELb1ELb0ELb0EEENS1_36VarlenDynamicPersistentTileSchedulerILi128ELi96ELi256ELi128ELb0ELb1ELb1ELb0ELb1ELb1EEEEEEEEEvNT_6ParamsE --------------------------
	.section	.nv.info._ZN7cutlass13device_kernelIN5flash11enable_sm90INS1_16FlashAttnFwdSm90INS1_25CollectiveMainloopFwdSm90ILi2EN4cute5tupleIJNS5_1CILi1EEES8_S8_EEENS6_IJNS7_ILi128EEENS7_ILi96EEENS7_ILi64EEEEEELi256ENS_6half_tEfNS_4arch4Sm90ELb0ELb0ELb0ELb1ELb0ELb1ELb1ELb1ELb0ELb1ELb0ELb0EEENS1_21CollectiveEpilogueFwdINS6_IJSA_NS7_ILi256EEESB_EEES9_SE_SG_Li256ELb1ELb1ELb0ELb0EEENS1_36VarlenDynamicPersistentTileSchedulerILi128ELi96ELi256ELi128ELb0ELb1ELb1ELb0ELb1ELb1EEEEEEEEEvNT_6ParamsE,"",@"SHT_CUDA_INFO"
	.sectionflags	@""
	.align	4


	//----- nvinfo : EIATTR_CUDA_API_VERSION
	.align		4
        /*0000*/ 	.byte	0x04, 0x37
        /*0002*/ 	.short	(.L_180 - .L_179)
.L_179:
        /*0004*/ 	.word	0x00000082


	//----- nvinfo : EIATTR_KPARAM_INFO
	.align		4
.L_180:
        /*0008*/ 	.byte	0x04, 0x17
        /*000a*/ 	.short	(.L_182 - .L_181)
.L_181:
        /*000c*/ 	.word	0x00000000
        /*0010*/ 	.short	0x0000
        /*0012*/ 	.short	0x0000
        /*0014*/ 	.byte	0x00, 0xf0, 0x01, 0x2e


	//----- nvinfo : EIATTR_SPARSE_MMA_MASK
	.align		4
.L_182:
        /*0018*/ 	.byte	0x03, 0x50
        /*001a*/ 	.short	0x0000


	//----- nvinfo : EIATTR_MAXREG_COUNT
	.align		4
        /*001c*/ 	.byte	0x03, 0x1b
        /*001e*/ 	.short	0x00a8


	//----- nvinfo : EIATTR_MERCURY_ISA_VERSION
	.align		4
        /*0020*/ 	.byte	0x03, 0x5f
        /*0022*/ 	.short	0x0101


	//----- nvinfo : EIATTR_VRC_CTA_INIT_COUNT
	.align		4
        /*0024*/ 	.byte	0x02, 0x4a
	.zero		1
	.zero		1


	//----- nvinfo : EIATTR_EXIT_INSTR_OFFSETS
	.align		4
        /*0028*/ 	.byte	0x04, 0x1c
        /*002a*/ 	.short	(.L_184 - .L_183)


	//   ....[0]....
.L_183:
        /*002c*/ 	.word	0x00000010


	//----- nvinfo : EIATTR_MAX_THREADS
	.align		4
.L_184:
        /*0030*/ 	.byte	0x04, 0x05
        /*0032*/ 	.short	(.L_186 - .L_185)
.L_185:
        /*0034*/ 	.word	0x00000180
        /*0038*/ 	.word	0x00000001
        /*003c*/ 	.word	0x00000001


	//----- nvinfo : EIATTR_CBANK_PARAM_SIZE
	.align		4
.L_186:
        /*0040*/ 	.byte	0x03, 0x19
        /*0042*/ 	.short	0x0b80


	//----- nvinfo : EIATTR_PARAM_CBANK
	.align		4
        /*0044*/ 	.byte	0x04, 0x0a
        /*0046*/ 	.short	(.L_188 - .L_187)
	.align		4
.L_187:
        /*0048*/ 	.word	index@(.nv.constant0._ZN7cutlass13device_kernelIN5flash11enable_sm90INS1_16FlashAttnFwdSm90INS1_25CollectiveMainloopFwdSm90ILi2EN4cute5tupleIJNS5_1CILi1EEES8_S8_EEENS6_IJNS7_ILi128EEENS7_ILi96EEENS7_ILi64EEEEEELi256ENS_6half_tEfNS_4arch4Sm90ELb0ELb0ELb0ELb1ELb0ELb1ELb1ELb1ELb0ELb1ELb0ELb0EEENS1_21CollectiveEpilogueFwdINS6_IJSA_NS7_ILi256EEESB_EEES9_SE_SG_Li256ELb1ELb1ELb0ELb0EEENS1_36VarlenDynamicPersistentTileSchedulerILi128ELi96ELi256ELi128ELb0ELb1ELb1ELb0ELb1ELb1EEEEEEEEEvNT_6ParamsE)
        /*004c*/ 	.short	0x0380
        /*004e*/ 	.short	0x0b80


	//----- nvinfo : EIATTR_SW_WAR
	.align		4
.L_188:
        /*0050*/ 	.byte	0x04, 0x36
        /*0052*/ 	.short	(.L_190 - .L_189)
.L_189:
        /*0054*/ 	.word	0x00000008
.L_190:


//--------------------- .nv.info._ZN7cutlass13device_kernelIN5flash11enable_sm90INS1_16FlashAttnFwdSm90INS1_25CollectiveMainloopFwdSm90ILi2EN4cute5tupleIJNS5_1CILi1EEES8_S8_EEENS6_IJNS7_ILi128EEENS7_ILi96EEENS7_ILi64EEEEEELi256ENS_6half_tEfNS_4arch4Sm90ELb0ELb1ELb0ELb0ELb0ELb0ELb0ELb1ELb0ELb1ELb0ELb0EEENS1_21CollectiveEpilogueFwdINS6_IJSA_NS7_ILi256EEESB_EEES9_SE_SG_Li256ELb0ELb1ELb0ELb0EEENS1_30DynamicPersistentTileSchedulerILi256ELi128ELb0ELb1ELb1EEEEEEEEEvNT_6ParamsE --------------------------
	.section	.nv.info._ZN7cutlass13device_kernelIN5flash11enable_sm90INS1_16FlashAttnFwdSm90INS1_25CollectiveMainloopFwdSm90ILi2EN4cute5tupleIJNS5_1CILi1EEES8_S8_EEENS6_IJNS7_ILi128EEENS7_ILi96EEENS7_ILi64EEEEEELi256ENS_6half_tEfNS_4arch4Sm90ELb0ELb1ELb0ELb0ELb0ELb0ELb0ELb1ELb0ELb1ELb0ELb0EEENS1_21CollectiveEpilogueFwdINS6_IJSA_NS7_ILi256EEESB_EEES9_SE_SG_Li256ELb0ELb1ELb0ELb0EEENS1_30DynamicPersistentTileSchedulerILi256ELi128ELb0ELb1ELb1EEEEEEEEEvNT_6ParamsE,"",@"SHT_CUDA_INFO"
	.sectionflags	@""
	.align	4


	//----- nvinfo : EIATTR_CUDA_API_VERSION
	.align		4
        /*0000*/ 	.byte	0x04, 0x37
        /*0002*/ 	.short	(.L_192 - .L_191)
.L_191:
        /*0004*/ 	.word	0x00000082


	//----- nvinfo : EIATTR_KPARAM_INFO
	.align		4
.L_192:
        /*0008*/ 	.byte	0x04, 0x17
        /*000a*/ 	.short	(.L_194 - .L_193)
.L_193:
        /*000c*/ 	.word	0x00000000
        /*0010*/ 	.short	0x0000
        /*0012*/ 	.short	0x0000
        /*0014*/ 	.byte	0x00, 0xf0, 0x01, 0x2a


	//----- nvinfo : EIATTR_SPARSE_MMA_MASK
	.align		4
.L_194:
        /*0018*/ 	.byte	0x03, 0x50
        /*001a*/ 	.short	0x0000


	//----- nvinfo : EIATTR_MAXREG_COUNT
	.align		4
        /*001c*/ 	.byte	0x03, 0x1b
        /*001e*/ 	.short	0x00a8


	//----- nvinfo : EIATTR_MERCURY_ISA_VERSION
	.align		4
        /*0020*/ 	.byte	0x03, 0x5f
        /*0022*/ 	.short	0x0101


	//----- nvinfo : EIATTR_VRC_CTA_INIT_COUNT
	.align		4
        /*0024*/ 	.byte	0x02, 0x4a
	.zero		1
	.zero		1


	//----- nvinfo : EIATTR_EXIT_INSTR_OFFSETS
	.align		4
        /*0028*/ 	.byte	0x04, 0x1c
        /*002a*/ 	.short	(.L_196 - .L_195)


	//   ....[0]....
.L_195:
        /*002c*/ 	.word	0x00000010


	//----- nvinfo : EIATTR_MAX_THREADS
	.align		4
.L_196:
        /*0030*/ 	.byte	0x04, 0x05
        /*0032*/ 	.short	(.L_198 - .L_197)
.L_197:
        /*0034*/ 	.word	0x00000180
        /*0038*/ 	.word	0x00000001
        /*003c*/ 	.word	0x00000001


	//----- nvinfo : EIATTR_CBANK_PARAM_SIZE
	.align		4
.L_198:
        /*0040*/ 	.byte	0x03, 0x19
        /*0042*/ 	.short	0x0a80


	//----- nvinfo : EIATTR_PARAM_CBANK
	.align		4
        /*0044*/ 	.byte	0x04, 0x0a
        /*0046*/ 	.short	(.L_200 - .L_199)
	.align		4
.L_199:
        /*0048*/ 	.word	index@(.nv.constant0._ZN7cutlass13device_kernelIN5flash11enable_sm90INS1_16FlashAttnFwdSm90INS1_25CollectiveMainloopFwdSm90ILi2EN4cute5tupleIJNS5_1CILi1EEES8_S8_EEENS6_IJNS7_ILi128EEENS7_ILi96EEENS7_ILi64EEEEEELi256ENS_6half_tEfNS_4arch4Sm90ELb0ELb1ELb0ELb0ELb0ELb0ELb0ELb1ELb0ELb1ELb0ELb0EEENS1_21CollectiveEpilogueFwdINS6_IJSA_NS7_ILi256EEESB_EEES9_SE_SG_Li256ELb0ELb1ELb0ELb0EEENS1_30DynamicPersistentTileSchedulerILi256ELi128ELb0ELb1ELb1EEEEEEEEEvNT_6ParamsE)
        /*004c*/ 	.short	0x0380
        /*004e*/ 	.short	0x0a80


	//----- nvinfo : EIATTR_SW_WAR
	.align		4
.L_200:
        /*0050*/ 	.byte	0x04, 0x36
        /*0052*/ 	.short	(.L_202 - .L_201)
.L_201:
        /*0054*/ 	.word	0x00000008
.L_202:


//--------------------- .nv.info._ZN7cutlass13device_kernelIN5flash11enable_sm90INS1_16FlashAttnFwdSm90INS1_25CollectiveMainloopFwdSm90ILi2EN4cute5tupleIJNS5_1CILi1EEES8_S8_EEENS6_IJNS7_ILi128EEENS7_ILi96EEENS7_ILi64EEEEEELi256ENS_6half_tEfNS_4arch4Sm90ELb0ELb1ELb0ELb0ELb0ELb0ELb1ELb1ELb0ELb1ELb0ELb0EEENS1_21CollectiveEpilogueFwdINS6_IJSA_NS7_ILi256EEESB_EEES9_SE_SG_Li256ELb0ELb1ELb0ELb0EEENS1_30DynamicPersistentTileSchedulerILi256ELi128ELb0ELb1ELb1EEEEEEEEEvNT_6ParamsE --------------------------
	.section	.nv.info._ZN7cutlass13device_kernelIN5flash11enable_sm90INS1_16FlashAttnFwdSm90INS1_25CollectiveMainloopFwdSm90ILi2EN4cute5tupleIJNS5_1CILi1EEES8_S8_EEENS6_IJNS7_ILi128EEENS7_ILi96EEENS7_ILi64EEEEEELi256ENS_6half_tEfNS_4arch4Sm90ELb0ELb1ELb0ELb0ELb0ELb0ELb1ELb1ELb0ELb1ELb0ELb0EEENS1_21CollectiveEpilogueFwdINS6_IJSA_NS7_ILi256EEESB_EEES9_SE_SG_Li256ELb0ELb1ELb0ELb0EEENS1_30DynamicPersistentTileSchedulerILi256ELi128ELb0ELb1ELb1EEEEEEEEEvNT_6ParamsE,"",@"SHT_CUDA_INFO"
	.sectionflags	@""
	.align	4


	//----- nvinfo : EIATTR_CUDA_API_VERSION
	.align		4
        /*0000*/ 	.byte	0x04, 0x37
        /*0002*/ 	.short	(.L_204 - .L_203)
.L_203:
        /*0004*/ 	.word	0x00000082


	//----- nvinfo : EIATTR_KPARAM_INFO
	.align		4
.L_204:
        /*0008*/ 	.byte	0x04, 0x17
        /*000a*/ 	.short	(.L_206 - .L_205)
.L_205:
        /*000c*/ 	.word	0x00000000
        /*0010*/ 	.short	0x0000
        /*0012*/ 	.short	0x0000
        /*0014*/ 	.byte	0x00, 0xf0, 0x01, 0x2e


	//----- nvinfo : EIATTR_SPARSE_MMA_MASK
	.align		4
.L_206:
        /*0018*/ 	.byte	0x03, 0x50
        /*001a*/ 	.short	0x0000


	//----- nvinfo : EIATTR_MAXREG_COUNT
	.align		4
        /*001c*/ 	.byte	0x03, 0x1b
        /*001e*/ 	.short	0x00a8


	//----- nvinfo : EIATTR_MERCURY_ISA_VERSION
	.align		4
        /*0020*/ 	.byte	0x03, 0x5f
        /*0022*/ 	.short	0x0101


	//----- nvinfo : EIATTR_VRC_CTA_INIT_COUNT
	.align		4
        /*0024*/ 	.byte	0x02, 0x4a
	.zero		1
	.zero		1


	//----- nvinfo : EIATTR_EXIT_INSTR_OFFSETS
	.align		4
        /*0028*/ 	.byte	0x04, 0x1c
        /*002a*/ 	.short	(.L_208 - .L_207)


	//   ....[0]....
.L_207:
        /*002c*/ 	.word	0x00000010


	//----- nvinfo : EIATTR_MAX_THREADS
	.align		4
.L_208:
        /*0030*/ 	.byte	0x04, 0x05
        /*0032*/ 	.short	(.L_210 - .L_209)
.L_209:
        /*0034*/ 	.word	0x00000180
        /*0038*/ 	.word	0x00000001
        /*003c*/ 	.word	0x00000001


	//----- nvinfo : EIATTR_CBANK_PARAM_SIZE
	.align		4
.L_210:
        /*0040*/ 	.byte	0x03, 0x19
        /*0042*/ 	.short	0x0b80


	//----- nvinfo : EIATTR_PARAM_CBANK
	.align		4
        /*0044*/ 	.byte	0x04, 0x0a
        /*0046*/ 	.short	(.L_212 - .L_211)
	.align		4
.L_211:
        /*0048*/ 	.word	index@(.nv.constant0._ZN7cutlass13device_kernelIN5flash11enable_sm90INS1_16FlashAttnFwdSm90INS1_25CollectiveMainloopFwdSm90ILi2EN4cute5tupleIJNS5_1CILi1EEES8_S8_EEENS6_IJNS7_ILi128EEENS7_ILi96EEENS7_ILi64EEEEEELi256ENS_6half_tEfNS_4arch4Sm90ELb0ELb1ELb0ELb0ELb0ELb0ELb1ELb1ELb0ELb1ELb0ELb0EEENS1_21CollectiveEpilogueFwdINS6_IJSA_NS7_ILi256EEESB_EEES9_SE_SG_Li256ELb0ELb1ELb0ELb0EEENS1_30DynamicPersistentTileSchedulerILi256ELi128ELb0ELb1ELb1EEEEEEEEEvNT_6ParamsE)
        /*004c*/ 	.short	0x0380
        /*004e*/ 	.short	0x0b80


	//----- nvinfo : EIATTR_SW_WAR
	.align		4
.L_212:
        /*0050*/ 	.byte	0x04, 0x36
        /*0052*/ 	.short	(.L_214 - .L_213)
.L_213:
        /*0054*/ 	.word	0x00000008
.L_214:


//--------------------- .nv.info._ZN7cutlass13device_kernelIN5flash11enable_sm90INS1_16FlashAttnFwdSm90INS1_25CollectiveMainloopFwdSm90ILi2EN4cute5tupleIJNS5_1CILi1EEES8_S8_EEENS6_IJNS7_ILi128EEENS7_ILi96EEENS7_ILi64EEEEEELi256ENS_6half_tEfNS_4arch4Sm90ELb0ELb1ELb0ELb1ELb0ELb0ELb0ELb1ELb0ELb1ELb0ELb0EEENS1_21CollectiveEpilogueFwdINS6_IJSA_NS7_ILi256EEESB_EEES9_SE_SG_Li256ELb1ELb1ELb0ELb0EEENS1_36VarlenDynamicPersistentTileSchedulerILi128ELi96ELi256ELi128ELb0ELb1ELb1ELb1ELb0ELb1EEEEEEEEEvNT_6ParamsE --------------------------
	.section	.nv.info._ZN7cutlass13device_kernelIN5flash11enable_sm90INS1_16FlashAttnFwdSm90INS1_25CollectiveMainloopFwdSm90ILi2EN4cute5tupleIJNS5_1CILi1EEES8_S8_EEENS6_IJNS7_ILi128EEENS7_ILi96EEENS7_ILi64EEEEEELi256ENS_6half_tEfNS_4arch4Sm90ELb0ELb1ELb0ELb1ELb0ELb0ELb0ELb1ELb0ELb1ELb0ELb0EEENS1_21CollectiveEpilogueFwdINS6_IJSA_NS7_ILi256EEESB_EEES9_SE_SG_Li256ELb1ELb1ELb0ELb0EEENS1_36VarlenDynamicPersistentTileSchedulerILi128ELi96ELi256ELi128ELb0ELb1ELb1ELb1ELb0ELb1EEEEEEEEEvNT_6ParamsE,"",@"SHT_CUDA_INFO"
	.sectionflags	@""
	.align	4


	//----- nvinfo : EIATTR_CUDA_API_VERSION
	.align		4
        /*0000*/ 	.byte	0x04, 0x37
        /*0002*/ 	.short	(.L_216 - .L_215)
.L_215:
        /*0004*/ 	.word	0x00000082


	//----- nvinfo : EIATTR_KPARAM_INFO
	.align		4
.L_216:
        /*0008*/ 	.byte	0x04, 0x17
        /*000a*/ 	.short	(.L_218 - .L_217)
.L_217:
        /*000c*/ 	.word	0x00000000
        /*0010*/ 	.short	0x0000
        /*0012*/ 	.short	0x0000
        /*0014*/ 	.byte	0x00, 0xf0, 0x01, 0x2a


	//----- nvinfo : EIATTR_SPARSE_MMA_MASK
	.align		4
.L_218:
        /*0018*/ 	.byte	0x03, 0x50
        /*001a*/ 	.short	0x0000


	//----- nvinfo : EIATTR_MAXREG_COUNT
	.align		4
        /*001c*/ 	.byte	0x03, 0x1b
        /*001e*/ 	.short	0x00a8


	//----- nvinfo : EIATTR_MERCURY_ISA_VERSION
	.align		4
        /*0020*/ 	.byte	0x03, 0x5f
        /*0022*/ 	.short	0x0101


	//----- nvinfo : EIATTR_VRC_CTA_INIT_COUNT
	.align		4
        /*0024*/ 	.byte	0x02, 0x4a
	.zero		1
	.zero		1


	//----- nvinfo : EIATTR_EXIT_INSTR_OFFSETS
	.align		4
        /*0028*/ 	.byte	0x04, 0x1c
        /*002a*/ 	.short	(.L_220 - .L_219)


	//   ....[0]....
.L_219:
        /*002c*/ 	.word	0x00000010


	//----- nvinfo : EIATTR_MAX_THREADS
	.align		4
.L_220:
        /*0030*/ 	.byte	0x04, 0x05
        /*0032*/ 	.short	(.L_222 - .L_221)
.L_221:
        /*0034*/ 	.word	0x00000180
        /*0038*/ 	.word	0x00000001
        /*003c*/ 	.word	0x00000001


	//----- nvinfo : EIATTR_CBANK_PARAM_SIZE
	.align		4
.L_222:
        /*0040*/ 	.byte	0x03, 0x19
        /*0042*/ 	.short	0x0a80


	//----- nvinfo : EIATTR_PARAM_CBANK
	.align		4
        /*0044*/ 	.byte	0x04, 0x0a
        /*0046*/ 	.short	(.L_224 - .L_223)
	.align		4
.L_223:
        /*0048*/ 	.word	index@(.nv.constant0._ZN7cutlass13device_kernelIN5flash11enable_sm90INS1_16FlashAttnFwdSm90INS1_25CollectiveMainloopFwdSm90ILi2EN4cute5tupleIJNS5_1CILi1EEES8_S8_EEENS6_IJNS7_ILi128EEENS7_ILi96EEENS7_ILi64EEEEEELi256ENS_6half_tEfNS_4arch4Sm90ELb0ELb1ELb0ELb1ELb0ELb0ELb0ELb1ELb0ELb1ELb0ELb0EEENS1_21CollectiveEpilogueFwdINS6_IJSA_NS7_ILi256EEESB_EEES9_SE_SG_Li256ELb1ELb1ELb0ELb0EEENS1_36VarlenDynamicPersistentTileSchedulerILi128ELi96ELi256ELi128ELb0ELb1ELb1ELb1ELb0ELb1EEEEEEEEEvNT_6ParamsE)
        /*004c*/ 	.short	0x0380
        /*004e*/ 	.short	0x0a80


	//----- nvinfo : EIATTR_SW_WAR
	.align		4
.L_224:
        /*0050*/ 	.byte	0x04, 0x36
        /*0052*/ 	.short	(.L_226 - .L_225)
.L_225:
        /*0054*/ 	.word	0x00000008
.L_226:


//--------------------- .nv.info._ZN7cutlass13device_kernelIN5flash11enable_sm90INS1_16FlashAttnFwdSm90INS1_25CollectiveMainloopFwdSm90ILi2EN4cute5tupleIJNS5_1CILi1EEES8_S8_EEENS6_IJNS7_ILi128EEENS7_ILi96EEENS7_ILi64EEEEEELi256ENS_6half_tEfNS_4arch4Sm90ELb0ELb1ELb0ELb1ELb0ELb1ELb0ELb1ELb0ELb1ELb0ELb0EEENS1_21CollectiveEpilogueFwdINS6_IJSA_NS7_ILi256EEESB_EEES9_SE_SG_Li256ELb1ELb1ELb0ELb0EEENS1_36VarlenDynamicPersistentTileSchedulerILi128ELi96ELi256ELi128ELb0ELb1ELb1ELb1ELb0ELb1EEEEEEEEEvNT_6ParamsE --------------------------
	.section	.nv.info._ZN7cutlass13device_kernelIN5flash11enable_sm90INS1_16FlashAttnFwdSm90INS1_25CollectiveMainloopFwdSm90ILi2EN4cute5tupleIJNS5_1CILi1EEES8_S8_EEENS6_IJNS7_ILi128EEENS7_ILi96EEENS7_ILi64EEEEEELi256ENS_6half_tEfNS_4arch4Sm90ELb0ELb1ELb0ELb1ELb0ELb1ELb0ELb1ELb0ELb1ELb0ELb0EEENS1_21CollectiveEpilogueFwdINS6_IJSA_NS7_ILi256EEESB_EEES9_SE_SG_Li256ELb1ELb1ELb0ELb0EEENS1_36VarlenDynamicPersistentTileSchedulerILi128ELi96ELi256ELi128ELb0ELb1ELb1ELb1ELb0ELb1EEEEEEEEEvNT_6ParamsE,"",@"SHT_CUDA_INFO"
	.sectionflags	@""
	.align	4


	//----- nvinfo : EIATTR_CUDA_API_VERSION
	.align		4
        /*0000*/ 	.byte	0x04, 0x37
        /*0002*/ 	.short	(.L_228 - .L_227)
.L_227:
        /*0004*/ 	.word	0x00000082


	//----- nvinfo : EIATTR_KPARAM_INFO
	.align		4
.L_228:
        /*0008*/ 	.byte	0x04, 0x17
        /*000a*/ 	.short	(.L_230 - .L_229)
.L_229:
        /*000c*/ 	.word	0x00000000
        /*0010*/ 	.short	0x0000
        /*0012*/ 	.short	0x0000
        /*0014*/ 	.byte	0x00, 0xf0, 0x01, 0x2a


	//----- nvinfo : EIATTR_SPARSE_MMA_MASK
	.align		4
.L_230:
        /*0018*/ 	.byte	0x03, 0x50
        /*001a*/ 	.short	0x0000


	//----- nvinfo : EIATTR_MAXREG_COUNT
	.align		4
        /*001c*/ 	.byte	0x03, 0x1b
        /*001e*/ 	.short	0x00a8


	//----- nvinfo : EIATTR_MERCURY_ISA_VERSION
	.align		4
        /*0020*/ 	.byte	0x03, 0x5f
        /*0022*/ 	.short	0x0101


	//----- nvinfo : EIATTR_VRC_CTA_INIT_COUNT
	.align		4
        /*0024*/ 	.byte	0x02, 0x4a
	.zero		1
	.zero		1


	//----- nvinfo : EIATTR_EXIT_INSTR_OFFSETS
	.align		4
        /*0028*/ 	.byte	0x04, 0x1c
        /*002a*/ 	.short	(.L_232 - .L_231)


	//   ....[0]....
.L_231:
        /*002c*/ 	.word	0x00000010


	//----- nvinfo : EIATTR_MAX_THREADS
	.align		4
.L_232:
        /*0030*/ 	.byte	0x04, 0x05
        /*0032*/ 	.short	(.L_234 - .L_233)
.L_233:
        /*0034*/ 	.word	0x00000180
        /*0038*/ 	.word	0x00000001
        /*003c*/ 	.word	0x00000001


	//----- nvinfo : EIATTR_CBANK_PARAM_SIZE
	.align		4
.L_234:
        /*0040*/ 	.byte	0x03, 0x19
        /*0042*/ 	.short	0x0a80


	//----- nvinfo : EIATTR_PARAM_CBANK
	.align		4
        /*0044*/ 	.byte	0x04, 0x0a
        /*0046*/ 	.short	(.L_236 - .L_235)
	.align		4
.L_235:
        /*0048*/ 	.word	index@(.nv.constant0._ZN7cutlass13device_kernelIN5flash11enable_sm90INS1_16FlashAttnFwdSm90INS1_25CollectiveMainloopFwdSm90ILi2EN4cute5tupleIJNS5_1CILi1EEES8_S8_EEENS6_IJNS7_ILi128EEENS7_ILi96EEENS7_ILi64EEEEEELi256ENS_6half_tEfNS_4arch4Sm90ELb0ELb1ELb0ELb1ELb0ELb1ELb0ELb1ELb0ELb1ELb0ELb0EEENS1_21CollectiveEpilogueFwdINS6_IJSA_NS7_ILi256EEESB_EEES9_SE_SG_Li256ELb1ELb1ELb0ELb0EEENS1_36VarlenDynamicPersistentTileSchedulerILi128ELi96ELi256ELi128ELb0ELb1ELb1ELb1ELb0ELb1EEEEEEEEEvNT_6ParamsE)
        /*004c*/ 	.short	0x0380
        /*004e*/ 	.short	0x0a80


	//----- nvinfo : EIATTR_SW_WAR
	.align		4
.L_236:
        /*0050*/ 	.byte	0x04, 0x36
        /*0052*/ 	.short	(.L_238 - .L_237)
.L_237:
        /*0054*/ 	.word	0x00000008
.L_238:


//--------------------- .nv.info._ZN7cutlass13device_kernelIN5flash11enable_sm90INS1_16FlashAttnFwdSm90INS1_25CollectiveMainloopFwdSm90ILi2EN4cute5tupleIJNS5_1CILi1EEES8_S8_EEENS6_IJNS7_ILi128EEENS7_ILi96EEENS7_ILi64EEEEEELi256ENS_6half_tEfNS_4arch4Sm90ELb0ELb1ELb0ELb1ELb0ELb0ELb1ELb1ELb0ELb1ELb0ELb0EEENS1_21CollectiveEpilogueFwdINS6_IJSA_NS7_ILi256EEESB_EEES9_SE_SG_Li256ELb1ELb1ELb0ELb0EEENS1_36VarlenDynamicPersistentTileSchedulerILi128ELi96ELi256ELi128ELb0ELb1ELb1ELb1ELb0ELb1EEEEEEEEEvNT_6ParamsE --------------------------
	.section	.nv.info._ZN7cutlass13device_kernelIN5flash11enable_sm90INS1_16FlashAttnFwdSm90INS1_25CollectiveMainloopFwdSm90ILi2EN4cute5tupleIJNS5_1CILi1EEES8_S8_EEENS6_IJNS7_ILi128EEENS7_ILi96EEENS7_ILi64EEEEEELi256ENS_6half_tEfNS_4arch4Sm90ELb0ELb1ELb0ELb1ELb0ELb0ELb1ELb1ELb0ELb1ELb0ELb0EEENS1_21CollectiveEpilogueFwdINS6_IJSA_NS7_ILi256EEESB_EEES9_SE_SG_Li256ELb1ELb1ELb0ELb0EEENS1_36VarlenDynamicPersistentTileSchedulerILi128ELi96ELi256ELi128ELb0ELb1ELb1ELb1ELb0ELb1EEEEEEEEEvNT_6ParamsE,"",@"SHT_CUDA_INFO"
	.sectionflags	@""
	.align	4


	//----- nvinfo : EIATTR_CUDA_API_VERSION
	.align		4
        /*0000*/ 	.byte	0x04, 0x37
        /*0002*/ 	.short	(.L_240 - .L_239)
.L_239:
        /*0004*/ 	.word	0x00000082


	//----- nvinfo : EIATTR_KPARAM_INFO
	.align		4
.L_240:
        /*0008*/ 	.byte	0x04, 0x17
        /*000a*/ 	.short	(.L_242 - .L_241)
.L_241:
        /*000c*/ 	.word	0x00000000
        /*0010*/ 	.short	0x0000
        /*0012*/ 	.short	0x0000
        /*0014*/ 	.byte	0x00, 0xf0, 0x01, 0x2e


	//----- nvinfo : EIATTR_SPARSE_MMA_MASK
	.align		4
.L_242:
        /*0018*/ 	.byte	0x03, 0x50
        /*001a*/ 	.short	0x0000


	//----- nvinfo : EIATTR_MAXREG_COUNT
	.align		4
        /*001c*/ 	.byte	0x03, 0x1b
        /*001e*/ 	.short	0x00a8


	//----- nvinfo : EIATTR_MERCURY_ISA_VERSION
	.align		4
        /*0020*/ 	.byte	0x03, 0x5f
        /*0022*/ 	.short	0x0101


	//----- nvinfo : EIATTR_VRC_CTA_INIT_COUNT
	.align		4
        /*0024*/ 	.byte	0x02, 0x4a
	.zero		1
	.zero		1


	//----- nvinfo : EIATTR_EXIT_INSTR_OFFSETS
	.align		4
        /*0028*/ 	.byte	0x04, 0x1c
        /*002a*/ 	.short	(.L_244 - .L_243)


	//   ....[0]....
.L_243:
        /*002c*/ 	.word	0x00000010


	//----- nvinfo : EIATTR_MAX_THREADS
	.align		4
.L_244:
        /*0030*/ 	.byte	0x04, 0x05
        /*0032*/ 	.short	(.L_246 - .L_245)
.L_245:
        /*0034*/ 	.word	0x00000180
        /*0038*/ 	.word	0x00000001
        /*003c*/ 	.word	0x00000001


	//----- nvinfo : EIATTR_CBANK_PARAM_SIZE
	.align		4
.L_246:
        /*0040*/ 	.byte	0x03, 0x19
        /*0042*/ 	.short	0x0b80


	//----- nvinfo : EIATTR_PARAM_CBANK
	.align		4
        /*0044*/ 	.byte	0x04, 0x0a
        /*0046*/ 	.short	(.L_248 - .L_247)
	.align		4
.L_247:
        /*0048*/ 	.word	index@(.nv.constant0._ZN7cutlass13device_kernelIN5flash11enable_sm90INS1_16FlashAttnFwdSm90INS1_25CollectiveMainloopFwdSm90ILi2EN4cute5tupleIJNS5_1CILi1EEES8_S8_EEENS6_IJNS7_ILi128EEENS7_ILi96EEENS7_ILi64EEEEEELi256ENS_6half_tEfNS_4arch4Sm90ELb0ELb1ELb0ELb1ELb0ELb0ELb1ELb1ELb0ELb1ELb0ELb0EEENS1_21CollectiveEpilogueFwdINS6_IJSA_NS7_ILi256EEESB_EEES9_SE_SG_Li256ELb1ELb1ELb0ELb0EEENS1_36VarlenDynamicPersistentTileSchedulerILi128ELi96ELi256ELi128ELb0ELb1ELb1ELb1ELb0ELb1EEEEEEEEEvNT_6ParamsE)
        /*004c*/ 	.short	0x0380
        /*004e*/ 	.short	0x0b80


	//----- nvinfo : EIATTR_SW_WAR
	.align		4
.L_248:
        /*0050*/ 	.byte	0x04, 0x36
        /*0052*/ 	.short	(.L_250 - .L_249)
.L_249:
        /*0054*/ 	.word	0x00000008
.L_250:


//--------------------- .nv.info._ZN7cutlass13device_kernelIN5flash11enable_sm90INS1_16FlashAttnFwdSm90INS1_25CollectiveMainloopFwdSm90ILi2EN4cute5tupleIJNS5_1CILi1EEES8_S8_EEENS6_IJNS7_ILi128EEENS7_ILi96EEENS7_ILi64EEEEEELi256ENS_6half_tEfNS_4arch4Sm90ELb0ELb1ELb0ELb1ELb0ELb1ELb1ELb1ELb0ELb1ELb0ELb0EEENS1_21CollectiveEpilogueFwdINS6_IJSA_NS7_ILi256EEESB_EEES9_SE_SG_Li256ELb1ELb1ELb0ELb0EEENS1_36VarlenDynamicPersistentTileSchedulerILi128ELi96ELi256ELi128ELb0ELb1ELb1ELb1ELb0ELb1EEEEEEEEEvNT_6ParamsE --------------------------
	.section	.nv.info._ZN7cutlass13device_kernelIN5flash11enable_sm90INS1_16FlashAttnFwdSm90INS1_25CollectiveMainloopFwdSm90ILi2EN4cute5tupleIJNS5_1CILi1EEES8_S8_EEENS6_IJNS7_ILi128EEENS7_ILi96EEENS7_ILi64EEEEEELi256ENS_6half_tEfNS_4arch4Sm90ELb0ELb1ELb0ELb1ELb0ELb1ELb1ELb1ELb0ELb1ELb0ELb0EEENS1_21CollectiveEpilogueFwdINS6_IJSA_NS7_ILi256EEESB_EEES9_SE_SG_Li256ELb1ELb1ELb0ELb0EEENS1_36VarlenDynamicPersistentTileSchedulerILi128ELi96ELi256ELi128ELb0ELb1ELb1ELb1ELb0ELb1EEEEEEEEEvNT_6ParamsE,"",@"SHT_CUDA_INFO"
	.sectionflags	@""
	.align	4


	//----- nvinfo : EIATTR_CUDA_API_VERSION
	.align		4
        /*0000*/ 	.byte	0x04, 0x37
        /*0002*/ 	.short	(.L_252 - .L_251)
.L_251:
        /*0004*/ 	.word	0x00000082


	//----- nvinfo : EIATTR_KPARAM_INFO
	.align		4
.L_252:
        /*0008*/ 	.byte	0x04, 0x17
        /*000a*/ 	.short	(.L_254 - .L_253)
.L_253:
        /*000c*/ 	.word	0x00000000
        /*0010*/ 	.short	0x0000
        /*0012*/ 	.short	0x0000
        /*0014*/ 	.byte	0x00, 0xf0, 0x01, 0x2e


	//----- nvinfo : EIATTR_SPARSE_MMA_MASK
	.align		4
.L_254:
        /*0018*/ 	.byte	0x03, 0x50
        /*001a*/ 	.short	0x0000


	//----- nvinfo : EIATTR_MAXREG_COUNT
	.align		4
        /*001c*/ 	.byte	0x03, 0x1b
        /*001e*/ 	.short	0x00a8


	//----- nvinfo : EIATTR_MERCURY_ISA_VERSION
	.align		4
        /*0020*/ 	.byte	0x03, 0x5f
        /*0022*/ 	.short	0x0101


	//----- nvinfo : EIATTR_VRC_CTA_INIT_COUNT
	.align		4
        /*0024*/ 	.byte	0x02, 0x4a
	.zero		1
	.zero		1


	//----- nvinfo : EIATTR_EXIT_INSTR_OFFSETS
	.align		4
        /*0028*/ 	.byte	0x04, 0x1c
        /*002a*/ 	.short	(.L_256 - .L_255)


	//   ....[0]....
.L_255:
        /*002c*/ 	.word	0x00000010


	//----- nvinfo : EIATTR_MAX_THREADS
	.align		4
.L_256:
        /*0030*/ 	.byte	0x04, 0x05
        /*0032*/ 	.short	(.L_258 - .L_257)
.L_257:
        /*0034*/ 	.word	0x00000180
        /*0038*/ 	.word	0x00000001
        /*003c*/ 	.word	0x00000001


	//----- nvinfo : EIATTR_CBANK_PARAM_SIZE
	.align		4
.L_258:
        /*0040*/ 	.byte	0x03, 0x19
        /*0042*/ 	.short	0x0b80


	//----- nvinfo : EIATTR_PARAM_CBANK
	.align		4
        /*0044*/ 	.byte	0x04, 0x0a
        /*0046*/ 	.short	(.L_260 - .L_259)
	.align		4
.L_259:
        /*0048*/ 	.word	index@(.nv.constant0._ZN7cutlass13device_kernelIN5flash11enable_sm90INS1_16FlashAttnFwdSm90INS1_25CollectiveMainloopFwdSm90ILi2EN4cute5tupleIJNS5_1CILi1EEES8_S8_EEENS6_IJNS7_ILi128EEENS7_ILi96EEENS7_ILi64EEEEEELi256ENS_6half_tEfNS_4arch4Sm90ELb0ELb1ELb0ELb1ELb0ELb1ELb1ELb1ELb0ELb1ELb0ELb0EEENS1_21CollectiveEpilogueFwdINS6_IJSA_NS7_ILi256EEESB_EEES9_SE_SG_Li256ELb1ELb1ELb0ELb0EEENS1_36VarlenDynamicPersistentTileSchedulerILi128ELi96ELi256ELi128ELb0ELb1ELb1ELb1ELb0ELb1EEEEEEEEEvNT_6ParamsE)
        /*004c*/ 	.short	0x0380
        /*004e*/ 	.short	0x0b80


	//----- nvinfo : EIATTR_SW_WAR
	.align		4
.L_260:
        /*0050*/ 	.byte	0x04, 0x36
        /*0052*/ 	.short	(.L_262 - .L_261)
.L_261:
        /*0054*/ 	.word	0x00000008
.L_262:


//--------------------- .nv.info._ZN7cutlass13device_kernelIN5flash11enable_sm90INS1_16FlashAttnFwdSm90INS1_25CollectiveMainloopFwdSm90ILi2EN4cute5tupleIJNS5_1CILi1EEES8_S8_EEENS6_IJNS7_ILi128EEENS7_ILi96EEENS7_ILi64EEEEEELi256ENS_6half_tEfNS_4arch4Sm90ELb1ELb0ELb0ELb0ELb0ELb0ELb0ELb1ELb0ELb1ELb0ELb0EEENS1_21CollectiveEpilogueFwdINS6_IJSA_NS7_ILi256EEESB_EEES9_SE_SG_Li256ELb0ELb1ELb0ELb0EEENS1_30DynamicPersistentTileSchedulerILi256ELi128ELb0ELb1ELb1EEEEEEEEEvNT_6ParamsE --------------------------
	.section	.nv.info._ZN7cutlass13device_kernelIN5flash11enable_sm90INS1_16FlashAttnFwdSm90INS1_25CollectiveMainloopFwdSm90ILi2EN4cute5tupleIJNS5_1CILi1EEES8_S8_EEENS6_IJNS7_ILi128EEENS7_ILi96EEENS7_ILi64EEEEEELi256ENS_6half_tEfNS_4arch4Sm90ELb1ELb0ELb0ELb0ELb0ELb0ELb0ELb1ELb0ELb1ELb0ELb0EEENS1_21CollectiveEpilogueFwdINS6_IJSA_NS7_ILi256EEESB_EEES9_SE_SG_Li256ELb0ELb1ELb0ELb0EEENS1_30DynamicPersistentTileSchedulerILi256ELi128ELb0ELb1ELb1EEEEEEEEEvNT_6ParamsE,"",@"SHT_CUDA_INFO"
	.sectionflags	@""
	.align	4


	//----- nvinfo : EIATTR_CUDA_API_VERSION
	.align		4
        /*0000*/ 	.byte	0x04, 0x37
        /*0002*/ 	.short	(.L_264 - .L_263)
.L_263:
        /*0004*/ 	.word	0x00000082


	//----- nvinfo : EIATTR_KPARAM_INFO
	.align		4
.L_264:
        /*0008*/ 	.byte	0x04, 0x17
        /*000a*/ 	.short	(.L_266 - .L_265)
.L_265:
        /*000c*/ 	.word	0x00000000
        /*0010*/ 	.short	0x0000
        /*0012*/ 	.short	0x0000
        /*0014*/ 	.byte	0x00, 0xf0, 0x01, 0x2a


	//----- nvinfo : EIATTR_SPARSE_MMA_MASK
	.align		4
.L_266:
        /*0018*/ 	.byte	0x03, 0x50
        /*001a*/ 	.short	0x0000


	//----- nvinfo : EIATTR_MAXREG_COUNT
	.align		4
        /*001c*/ 	.byte	0x03, 0x1b
        /*001e*/ 	.short	0x00a8


	//----- nvinfo : EIATTR_MERCURY_ISA_VERSION
	.align		4
        /*0020*/ 	.byte	0x03, 0x5f
        /*0022*/ 	.short	0x0101


	//----- nvinfo : EIATTR_VRC_CTA_INIT_COUNT
	.align		4
        /*0024*/ 	.byte	0x02, 0x4a
	.zero		1
	.zero		1


	//----- nvinfo : EIATTR_EXIT_INSTR_OFFSETS
	.align		4
        /*0028*/ 	.byte	0x04, 0x1c
        /*002a*/ 	.short	(.L_268 - .L_267)


	//   ....[0]....
.L_267:
        /*002c*/ 	.word	0x00000010


	//----- nvinfo : EIATTR_MAX_THREADS
	.align		4
.L_268:
        /*0030*/ 	.byte	0x04, 0x05
        /*0032*/ 	.short	(.L_270 - .L_269)
.L_269:
        /*0034*/ 	.word	0x00000180
        /*0038*/ 	.word	0x00000001
        /*003c*/ 	.word	0x00000001


	//----- nvinfo : EIATTR_CBANK_PARAM_SIZE
	.align		4
.L_270:
        /*0040*/ 	.byte	0x03, 0x19
        /*0042*/ 	.short	0x0a80


	//----- nvinfo : EIATTR_PARAM_CBANK
	.align		4
        /*0044*/ 	.byte	0x04, 0x0a
        /*0046*/ 	.short	(.L_272 - .L_271)
	.align		4
.L_271:
        /*0048*/ 	.word	index@(.nv.constant0._ZN7cutlass13device_kernelIN5flash11enable_sm90INS1_16FlashAttnFwdSm90INS1_25CollectiveMainloopFwdSm90ILi2EN4cute5tupleIJNS5_1CILi1EEES8_S8_EEENS6_IJNS7_ILi128EEENS7_ILi96EEENS7_ILi64EEEEEELi256ENS_6half_tEfNS_4arch4Sm90ELb1ELb0ELb0ELb0ELb0ELb0ELb0ELb1ELb0ELb1ELb0ELb0EEENS1_21CollectiveEpilogueFwdINS6_IJSA_NS7_ILi256EEESB_EEES9_SE_SG_Li256ELb0ELb1ELb0ELb0EEENS1_30DynamicPersistentTileSchedulerILi256ELi128ELb0ELb1ELb1EEEEEEEEEvNT_6ParamsE)
        /*004c*/ 	.short	0x0380
        /*004e*/ 	.short	0x0a80


	//----- nvinfo : EIATTR_SW_WAR
	.align		4
.L_272:
        /*0050*/ 	.byte	0x04, 0x36
        /*0052*/ 	.short	(.L_274 - .L_273)
.L_273:
        /*0054*/ 	.word	0x00000008
.L_274:


//--------------------- .nv.info._ZN7cutlass13device_kernelIN5flash11enable_sm90INS1_16FlashAttnFwdSm90INS1_25CollectiveMainloopFwdSm90ILi2EN4cute5tupleIJNS5_1CILi1EEES8_S8_EEENS6_IJNS7_ILi128EEENS7_ILi96EEENS7_ILi64EEEEEELi256ENS_6half_tEfNS_4arch4Sm90ELb1ELb0ELb0ELb0ELb0ELb0ELb1ELb1ELb0ELb1ELb0ELb0EEENS1_21CollectiveEpilogueFwdINS6_IJSA_NS7_ILi256EEESB_EEES9_SE_SG_Li256ELb0ELb1ELb0ELb0EEENS1_30DynamicPersistentTileSchedulerILi256ELi128ELb0ELb1ELb1EEEEEEEEEvNT_6ParamsE --------------------------
	.section	.nv.info._ZN7cutlass13device_kernelIN5flash11enable_sm90INS1_16FlashAttnFwdSm90INS1_25CollectiveMainloopFwdSm90ILi2EN4cute5tupleIJNS5_1CILi1EEES8_S8_EEENS6_IJNS7_ILi128EEENS7_ILi96EEENS7_ILi64EEEEEELi256ENS_6half_tEfNS_4arch4Sm90ELb1ELb0ELb0ELb0ELb0ELb0ELb1ELb1ELb0ELb1ELb0ELb0EEENS1_21CollectiveEpilogueFwdINS6_IJSA_NS7_ILi256EEESB_EEES9_SE_SG_Li256ELb0ELb1ELb0ELb0EEENS1_30DynamicPersistentTileSchedulerILi256ELi128ELb0ELb1ELb1EEEEEEEEEvNT_6ParamsE,"",@"SHT_CUDA_INFO"
	.sectionflags	@""
	.align	4


	//----- nvinfo : EIATTR_CUDA_API_VERSION
	.align		4
        /*0000*/ 	.byte	0x04, 0x37
        /*0002*/ 	.short	(.L_276 - .L_275)
.L_275:
        /*0004*/ 	.word	0x00000082


	//----- nvinfo : EIATTR_KPARAM_INFO
	.align		4
.L_276:
        /*0008*/ 	.byte	0x04, 0x17
        /*000a*/ 	.short	(.L_278 - .L_277)
.L_277:
        /*000c*/ 	.word	0x00000000
        /*0010*/ 	.short	0x0000
        /*0012*/ 	.short	0x0000
        /*0014*/ 	.byte	0x00, 0xf0, 0x01, 0x2e


	//----- nvinfo : EIATTR_SPARSE_MMA_MASK
	.align		4
.L_278:
        /*0018*/ 	.byte	0x03, 0x50
        /*001a*/ 	.short	0x0000


	//----- nvinfo : EIATTR_MAXREG_COUNT
	.align		4
        /*001c*/ 	.byte	0x03, 0x1b
        /*001e*/ 	.short	0x00a8


	//----- nvinfo : EIATTR_MERCURY_ISA_VERSION
	.align		4
        /*0020*/ 	.byte	0x03, 0x5f
        /*0022*/ 	.short	0x0101


	//----- nvinfo : EIATTR_VRC_CTA_INIT_COUNT
	.align		4
        /*0024*/ 	.byte	0x02, 0x4a
	.zero		1
	.zero		1


	//----- nvinfo : EIATTR_EXIT_INSTR_OFFSETS
	.align		4
        /*0028*/ 	.byte	0x04, 0x1c
        /*002a*/ 	.short	(.L_280 - .L_279)


	//   ....[0]....
.L_279:
        /*002c*/ 	.word	0x00000010


	//----- nvinfo : EIATTR_MAX_THREADS
	.align		4
.L_280:
        /*0030*/ 	.byte	0x04, 0x05
        /*0032*/ 	.short	(.L_282 - .L_281)
.L_281:
        /*0034*/ 	.word	0x00000180
        /*0038*/ 	.word	0x00000001
        /*003c*/ 	.word	0x00000001


	//----- nvinfo : EIATTR_CBANK_PARAM_SIZE
	.align		4
.L_282:
        /*0040*/ 	.byte	0x03, 0x19
        /*0042*/ 	.short	0x0b80


	//----- nvinfo : EIATTR_PARAM_CBANK
	.align		4
        /*0044*/ 	.byte	0x04, 0x0a
        /*0046*/ 	.short	(.L_284 - .L_283)
	.align		4
.L_283:
        /*0048*/ 	.word	index@(.nv.constant0._ZN7cutlass13device_kernelIN5flash11enable_sm90INS1_16FlashAttnFwdSm90INS1_25CollectiveMainloopFwdSm90ILi2EN4cute5tupleIJNS5_1CILi1EEES8_S8_EEENS6_IJNS7_ILi128EEENS7_ILi96EEENS7_ILi64EEEEEELi256ENS_6half_tEfNS_4arch4Sm90ELb1ELb0ELb0ELb0ELb0ELb0ELb1ELb1ELb0ELb1ELb0ELb0EEENS1_21CollectiveEpilogueFwdINS6_IJSA_NS7_ILi256EEESB_EEES9_SE_SG_Li256ELb0ELb1ELb0ELb0EEENS1_30DynamicPersistentTileSchedulerILi256ELi128ELb0ELb1ELb1EEEEEEEEEvNT_6ParamsE)
        /*004c*/ 	.short	0x0380
        /*004e*/ 	.short	0x0b80


	//----- nvinfo : EIATTR_SW_WAR
	.align		4
.L_284:
        /*0050*/ 	.byte	0x04, 0x36
        /*0052*/ 	.short	(.L_286 - .L_285)
.L_285:
        /*0054*/ 	.word	0x00000008
.L_286:


//--------------------- .nv.info._ZN7cutlass13device_kernelIN5flash11enable_sm90INS1_16FlashAttnFwdSm90INS1_25CollectiveMainloopFwdSm90ILi2EN4cute5tupleIJNS5_1CILi1EEES8_S8_EEENS6_IJNS7_ILi128EEENS7_ILi96EEENS7_ILi64EEEEEELi256ENS_6half_tEfNS_4arch4Sm90ELb1ELb0ELb0ELb1ELb0ELb0ELb0ELb1ELb0ELb1ELb0ELb0EEENS1_21CollectiveEpilogueFwdINS6_IJSA_NS7_ILi256EEESB_EEES9_SE_SG_Li256ELb1ELb1ELb0ELb0EEENS1_36VarlenDynamicPersistentTileSchedulerILi128ELi96ELi256ELi128ELb0ELb1ELb1ELb1ELb1ELb1EEEEEEEEEvNT_6ParamsE --------------------------
	.section	.nv.info._ZN7cutlass13device_kernelIN5flash11enable_sm90INS1_16FlashAttnFwdSm90INS1_25CollectiveMainloopFwdSm90ILi2EN4cute5tupleIJNS5_1CILi1EEES8_S8_EEENS6_IJNS7_ILi128EEENS7_ILi96EEENS7_ILi64EEEEEELi256ENS_6half_tEfNS_4arch4Sm90ELb1ELb0ELb0ELb1ELb0ELb0ELb0ELb1ELb0ELb1ELb0ELb0EEENS1_21CollectiveEpilogueFwdINS6_IJSA_NS7_ILi256EEESB_EEES9_SE_SG_Li256ELb1ELb1ELb0ELb0EEENS1_36VarlenDynamicPersistentTileSchedulerILi128ELi96ELi256ELi128ELb0ELb1ELb1ELb1ELb1ELb1EEEEEEEEEvNT_6ParamsE,"",@"SHT_CUDA_INFO"
	.sectionflags	@""
	.align	4


	//----- nvinfo : EIATTR_CUDA_API_VERSION
	.align		4
        /*0000*/ 	.byte	0x04, 0x37
        /*0002*/ 	.short	(.L_288 - .L_287)
.L_287:
        /*0004*/ 	.word	0x00000082


	//----- nvinfo : EIATTR_KPARAM_INFO
	.align		4
.L_288:
        /*0008*/ 	.byte	0x04, 0x17
        /*000a*/ 	.short	(.L_290 - .L_289)
.L_289:
        /*000c*/ 	.word	0x00000000
        /*0010*/ 	.short	0x0000
        /*0012*/ 	.short	0x0000
        /*0014*/ 	.byte	0x00, 0xf0, 0x01, 0x2a


	//----- nvinfo : EIATTR_SPARSE_MMA_MASK
	.align		4
.L_290:
        /*0018*/ 	.byte	0x03, 0x50
        /*001a*/ 	.short	0x0000


	//----- nvinfo : EIATTR_MAXREG_COUNT
	.align		4
        /*001c*/ 	.byte	0x03, 0x1b
        /*001e*/ 	.short	0x00a8


	//----- nvinfo : EIATTR_MERCURY_ISA_VERSION
	.align		4
        /*0020*/ 	.byte	0x03, 0x5f
        /*0022*/ 	.short	0x0101


	//----- nvinfo : EIATTR_VRC_CTA_INIT_COUNT
	.align		4
        /*0024*/ 	.byte	0x02, 0x4a
	.zero		1
	.zero		1


	//----- nvinfo : EIATTR_EXIT_INSTR_OFFSETS
	.align		4
        /*0028*/ 	.byte	0x04, 0x1c
        /*002a*/ 	.short	(.L_292 - .L_291)


	//   ....[0]....
.L_291:
        /*002c*/ 	.word	0x00000010


	//----- nvinfo : EIATTR_MAX_THREADS
	.align		4
.L_292:
        /*0030*/ 	.byte	0x04, 0x05
        /*0032*/ 	.short	(.L_294 - .L_293)
.L_293:
        /*0034*/ 	.word	0x00000180
        /*0038*/ 	.word	0x00000001
        /*003c*/ 	.word	0x00000001


	//----- nvinfo : EIATTR_CBANK_PARAM_SIZE
	.align		4
.L_294:
        /*0040*/ 	.byte	0x03, 0x19
        /*0042*/ 	.short	0x0a80


	//----- nvinfo : EIATTR_PARAM_CBANK
	.align		4
        /*0044*/ 	.byte	0x04, 0x0a
        /*0046*/ 	.short	(.L_296 - .L_295)
	.align		4
.L_295:
        /*0048*/ 	.word	index@(.nv.constant0._ZN7cutlass13device_kernelIN5flash11enable_sm90INS1_16FlashAttnFwdSm90INS1_25CollectiveMainloopFwdSm90ILi2EN4cute5tupleIJNS5_1CILi1EEES8_S8_EEENS6_IJNS7_ILi128EEENS7_ILi96EEENS7_ILi64EEEEEELi256ENS_6half_tEfNS_4arch4Sm90ELb1ELb0ELb0ELb1ELb0ELb0ELb0ELb1ELb0ELb1ELb0ELb0EEENS1_21CollectiveEpilogueFwdINS6_IJSA_NS7_ILi256EEESB_EEES9_SE_SG_Li256ELb1ELb1ELb0ELb0EEENS1_36VarlenDynamicPersistentTileSchedulerILi128ELi96ELi256ELi128ELb0ELb1ELb1ELb1ELb1ELb1EEEEEEEEEvNT_6ParamsE)
        /*004c*/ 	.short	0x0380
        /*004e*/ 	.short	0x0a80


	//----- nvinfo : EIATTR_SW_WAR
	.align		4
.L_296:
        /*0050*/ 	.byte	0x04, 0x36
        /*0052*/ 	.short	(.L_298 - .L_297)
.L_297:
        /*0054*/ 	.word	0x00000008
.L_298:


//--------------------- .nv.info._ZN7cutlass13device_kernelIN5flash11enable_sm90INS1_16FlashAttnFwdSm90INS1_25CollectiveMainloopFwdSm90ILi2EN4cute5tupleIJNS5_1CILi1EEES8_S8_EEENS6_IJNS7_ILi128EEENS7_ILi96EEENS7_ILi64EEEEEELi256ENS_6half_tEfNS_4arch4Sm90ELb1ELb0ELb0ELb1ELb0ELb1ELb0ELb1ELb0ELb1ELb0ELb0EEENS1_21CollectiveEpilogueFwdINS6_IJSA_NS7_ILi256EEESB_EEES9_SE_SG_Li256ELb1ELb1ELb0ELb0EEENS1_36VarlenDynamicPersistentTileSchedulerILi128ELi96ELi256ELi128ELb0ELb1ELb1ELb1ELb1ELb1EEEEEEEEEvNT_6ParamsE --------------------------
	.section	.nv.info._ZN7cutlass13device_kernelIN5flash11enable_sm90INS1_16FlashAttnFwdSm90INS1_25CollectiveMainloopFwdSm90ILi2EN4cute5tupleIJNS5_1CILi1EEES8_S8_EEENS6_IJNS7_ILi128EEENS7_ILi96EEENS7_ILi64EEEEEELi256ENS_6half_tEfNS_4arch4Sm90ELb1ELb0ELb0ELb1ELb0ELb1ELb0ELb1ELb0ELb1ELb0ELb0EEENS1_21CollectiveEpilogueFwdINS6_IJSA_NS7_ILi256EEESB_EEES9_SE_SG_Li256ELb1ELb1ELb0ELb0EEENS1_36VarlenDynamicPersistentTileSchedulerILi128ELi96ELi256ELi128ELb0ELb1ELb1ELb1ELb1ELb1EEEEEEEEEvNT_6ParamsE,"",@"SHT_CUDA_INFO"
	.sectionflags	@""
	.align	4


	//----- nvinfo : EIATTR_CUDA_API_VERSION
	.align		4
        /*0000*/ 	.byte	0x04, 0x37
        /*0002*/ 	.short	(.L_300 - .L_299)
.L_299:
        /*0004*/ 	.word	0x00000082


	//----- nvinfo : EIATTR_KPARAM_INFO
	.align		4
.L_300:
        /*0008*/ 	.byte	0x04, 0x17
        /*000a*/ 	.short	(.L_302 - .L_301)
.L_301:
        /*000c*/ 	.word	0x00000000
        /*0010*/ 	.short	0x0000
        /*0012*/ 	.short	0x0000
        /*0014*/ 	.byte	0x00, 0xf0, 0x01, 0x2a


	//----- nvinfo : EIATTR_SPARSE_MMA_MASK
	.align		4
.L_302:
        /*0018*/ 	.byte	0x03, 0x50
        /*001a*/ 	.short	0x0000


	//----- nvinfo : EIATTR_MAXREG_COUNT
	.align		4
        /*001c*/ 	.byte	0x03, 0x1b
        /*001e*/ 	.short	0x00a8


	//----- nvinfo : EIATTR_MERCURY_ISA_VERSION
	.align		4
        /*0020*/ 	.byte	0x03, 0x5f
        /*0022*/ 	.short	0x0101


	//----- nvinfo : EIATTR_VRC_CTA_INIT_COUNT
	.align		4
        /*0024*/ 	.byte	0x02, 0x4a
	.zero		1
	.zero		1


	//----- nvinfo : EIATTR_EXIT_INSTR_OFFSETS
	.align		4
        /*0028*/ 	.byte	0x04, 0x1c
        /*002a*/ 	.short	(.L_304 - .L_303)


	//   ....[0]....
.L_303:
        /*002c*/ 	.word	0x00000010


	//----- nvinfo : EIATTR_MAX_THREADS
	.align		4
.L_304:
        /*0030*/ 	.byte	0x04, 0x05
        /*0032*/ 	.short	(.L_306 - .L_305)
.L_305:
        /*0034*/ 	.word	0x00000180
        /*0038*/ 	.word	0x00000001
        /*003c*/ 	.word	0x00000001


	//----- nvinfo : EIATTR_CBANK_PARAM_SIZE
	.align		4
.L_306:
        /*0040*/ 	.byte	0x03, 0x19
        /*0042*/ 	.short	0x0a80


	//----- nvinfo : EIATTR_PARAM_CBANK
	.align		4
        /*0044*/ 	.byte	0x04, 0x0a
        /*0046*/ 	.short	(.L_308 - .L_307)
	.align		4
.L_307:
        /*0048*/ 	.word	index@(.nv.constant0._ZN7cutlass13device_kernelIN5flash11enable_sm90INS1_16FlashAttnFwdSm90INS1_25CollectiveMainloopFwdSm90ILi2EN4cute5tupleIJNS5_1CILi1EEES8_S8_EEENS6_IJNS7_ILi128EEENS7_ILi96EEENS7_ILi64EEEEEELi256ENS_6half_tEfNS_4arch4Sm90ELb1ELb0ELb0ELb1ELb0ELb1ELb0ELb1ELb0ELb1ELb0ELb0EEENS1_21CollectiveEpilogueFwdINS6_IJSA_NS7_ILi256EEESB_EEES9_SE_SG_Li256ELb1ELb1ELb0ELb0EEENS1_36VarlenDynamicPersistentTileSchedulerILi128ELi96ELi256ELi128ELb0ELb1ELb1ELb1ELb1ELb1EEEEEEEEEvNT_6ParamsE)
        /*004c*/ 	.short	0x0380
        /*004e*/ 	.short	0x0a80


	//----- nvinfo : EIATTR_SW_WAR
	.align		4
.L_308:
        /*0050*/ 	.byte	0x04, 0x36
        /*0052*/ 	.short	(.L_310 - .L_309)
.L_309:
        /*0054*/ 	.word	0x00000008
.L_310:


//--------------------- .nv.info._ZN7cutlass13device_kernelIN5flash11enable_sm90INS1_16FlashAttnFwdSm90INS1_25CollectiveMainloopFwdSm90ILi2EN4cute5tupleIJNS5_1CILi1EEES8_S8_EEENS6_IJNS7_ILi128EEENS7_ILi96EEENS7_ILi64EEEEEELi256ENS_6half_tEfNS_4arch4Sm90ELb1ELb0ELb0ELb1ELb0ELb0ELb1ELb1ELb0ELb1ELb0ELb0EEENS1_21CollectiveEpilogueFwdINS6_IJSA_NS7_ILi256EEESB_EEES9_SE_SG_Li256ELb1ELb1ELb0ELb0EEENS1_36VarlenDynamicPersistentTileSchedulerILi128ELi96ELi256ELi128ELb0ELb1ELb1ELb1ELb1ELb1EEEEEEEEEvNT_6ParamsE --------------------------
	.section	.nv.info._ZN7cutlass13device_kernelIN5flash11enable_sm90INS1_16FlashAttnFwdSm90INS1_25CollectiveMainloopFwdSm90ILi2EN4cute5tupleIJNS5_1CILi1EEES8_S8_EEENS6_IJNS7_ILi128EEENS7_ILi96EEENS7_ILi64EEEEEELi256ENS_6half_tEfNS_4arch4Sm90ELb1ELb0ELb0ELb1ELb0ELb0ELb1ELb1ELb0ELb1ELb0ELb0EEENS1_21CollectiveEpilogueFwdINS6_IJSA_NS7_ILi256EEESB_EEES9_SE_SG_Li256ELb1ELb1ELb0ELb0EEENS1_36VarlenDynamicPersistentTileSchedulerILi128ELi96ELi256ELi128ELb0ELb1ELb1ELb1ELb1ELb1EEEEEEEEEvNT_6ParamsE,"",@"SHT_CUDA_INFO"
	.sectionflags	@""
	.align	4


	//----- nvinfo : EIATTR_CUDA_API_VERSION
	.align		4
        /*0000*/ 	.byte	0x04, 0x37
        /*0002*/ 	.short	(.L_312 - .L_311)
.L_311:
        /*0004*/ 	.word	0x00000082


	//----- nvinfo : EIATTR_KPARAM_INFO
	.align		4
.L_312:
        /*0008*/ 	.byte	0x04, 0x17
        /*000a*/ 	.short	(.L_314 - .L_313)
.L_313:
        /*000c*/ 	.word	0x00000000
        /*0010*/ 	.short	0x0000
        /*0012*/ 	.short	0x0000
        /*0014*/ 	.byte	0x00, 0xf0, 0x01, 0x2e


	//----- nvinfo : EIATTR_SPARSE_MMA_MASK
	.align		4
.L_314:
        /*0018*/ 	.byte	0x03, 0x50
        /*001a*/ 	.short	0x0000


	//----- nvinfo : EIATTR_MAXREG_COUNT
	.align		4
        /*001c*/ 	.byte	0x03, 0x1b
        /*001e*/ 	.short	0x00a8


	//----- nvinfo : EIATTR_MERCURY_ISA_VERSION
	.align		4
        /*0020*/ 	.byte	0x03, 0x5f
        /*0022*/ 	.short	0x0101


	//----- nvinfo : EIATTR_VRC_CTA_INIT_COUNT
	.align		4
        /*0024*/ 	.byte	0x02, 0x4a
	.zero		1
	.zero		1


	//----- nvinfo : EIATTR_EXIT_INSTR_OFFSETS
	.align		4
        /*0028*/ 	.byte	0x04, 0x1c
        /*002a*/ 	.short	(.L_316 - .L_315)


	//   ....[0]....
.L_315:
        /*002c*/ 	.word	0x00000010


	//----- nvinfo : EIATTR_MAX_THREADS
	.align		4
.L_316:
        /*0030*/ 	.byte	0x04, 0x05
        /*0032*/ 	.short	(.L_318 - .L_317)
.L_317:
        /*0034*/ 	.word	0x00000180
        /*0038*/ 	.word	0x00000001
        /*003c*/ 	.word	0x00000001


	//----- nvinfo : EIATTR_CBANK_PARAM_SIZE
	.align		4
.L_318:
        /*0040*/ 	.byte	0x03, 0x19
        /*0042*/ 	.short	0x0b80


	//----- nvinfo : EIATTR_PARAM_CBANK
	.align		4
        /*0044*/ 	.byte	0x04, 0x0a
        /*0046*/ 	.short	(.L_320 - .L_319)
	.align		4
.L_319:
        /*0048*/ 	.word	index@(.nv.constant0._ZN7cutlass13device_kernelIN5flash11enable_sm90INS1_16FlashAttnFwdSm90INS1_25CollectiveMainloopFwdSm90ILi2EN4cute5tupleIJNS5_1CILi1EEES8_S8_EEENS6_IJNS7_ILi128EEENS7_ILi96EEENS7_ILi64EEEEEELi256ENS_6half_tEfNS_4arch4Sm90ELb1ELb0ELb0ELb1ELb0ELb0ELb1ELb1ELb0ELb1ELb0ELb0EEENS1_21CollectiveEpilogueFwdINS6_IJSA_NS7_ILi256EEESB_EEES9_SE_SG_Li256ELb1ELb1ELb0ELb0EEENS1_36VarlenDynamicPersistentTileSchedulerILi128ELi96ELi256ELi128ELb0ELb1ELb1ELb1ELb1ELb1EEEEEEEEEvNT_6ParamsE)
        /*004c*/ 	.short	0x0380
        /*004e*/ 	.short	0x0b80


	//----- nvinfo : EIATTR_SW_WAR
	.align		4
.L_320:
        /*0050*/ 	.byte	0x04, 0x36
        /*0052*/ 	.short	(.L_322 - .L_321)
.L_321:
        /*0054*/ 	.word	0x00000008
.L_322:


//--------------------- .nv.info._ZN7cutlass13device_kernelIN5flash11enable_sm90INS1_16FlashAttnFwdSm90INS1_25CollectiveMainloopFwdSm90ILi2EN4cute5tupleIJNS5_1CILi1EEES8_S8_EEENS6_IJNS7_ILi128EEENS7_ILi96EEENS7_ILi64EEEEEELi256ENS_6half_tEfNS_4arch4Sm90ELb1ELb0ELb0ELb1ELb0ELb1ELb1ELb1ELb0ELb1ELb0ELb0EEENS1_21CollectiveEpilogueFwdINS6_IJSA_NS7_ILi256EEESB_EEES9_SE_SG_Li256ELb1ELb1ELb0ELb0EEENS1_36VarlenDynamicPersistentTileSchedulerILi128ELi96ELi256ELi128ELb0ELb1ELb1ELb1ELb1ELb1EEEEEEEEEvNT_6ParamsE --------------------------
	.section	.nv.info._ZN7cutlass13device_kernelIN5flash11enable_sm90INS1_16FlashAttnFwdSm90INS1_25CollectiveMainloopFwdSm90ILi2EN4cute5tupleIJNS5_1CILi1EEES8_S8_EEENS6_IJNS7_ILi128EEENS7_ILi96EEENS7_ILi64EEEEEELi256ENS_6half_tEfNS_4arch4Sm90ELb1ELb0ELb0ELb1ELb0ELb1ELb1ELb1ELb0ELb1ELb0ELb0EEENS1_21CollectiveEpilogueFwdINS6_IJSA_NS7_ILi256EEESB_EEES9_SE_SG_Li256ELb1ELb1ELb0ELb0EEENS1_36VarlenDynamicPersistentTileSchedulerILi128ELi96ELi256ELi128ELb0ELb1ELb1ELb1ELb1ELb1EEEEEEEEEvNT_6ParamsE,"",@"SHT_CUDA_INFO"
	.sectionflags	@""
	.align	4


	//----- nvinfo : EIATTR_CUDA_API_VERSION
	.align		4
        /*0000*/ 	.byte	0x04, 0x37
        /*0002*/ 	.short	(.L_324 - .L_323)
.L_323:
        /*0004*/ 	.word	0x00000082


	//----- nvinfo : EIATTR_KPARAM_INFO
	.align		4
.L_324:
        /*0008*/ 	.byte	0x04, 0x17
        /*000a*/ 	.short	(.L_326 - .L_325)
.L_325:
        /*000c*/ 	.word	0x00000000
        /*0010*/ 	.short	0x0000
        /*0012*/ 	.short	0x0000
        /*0014*/ 	.byte	0x00, 0xf0, 0x01, 0x2e


	//----- nvinfo : EIATTR_SPARSE_MMA_MASK
	.align		4
.L_326:
        /*0018*/ 	.byte	0x03, 0x50
        /*001a*/ 	.short	0x0000


	//----- nvinfo : EIATTR_MAXREG_COUNT
	.align		4
        /*001c*/ 	.byte	0x03, 0x1b
        /*001e*/ 	.short	0x00a8


	//----- nvinfo : EIATTR_MERCURY_ISA_VERSION
	.align		4
        /*0020*/ 	.byte	0x03, 0x5f
        /*0022*/ 	.short	0x0101


	//----- nvinfo : EIATTR_VRC_CTA_INIT_COUNT
	.align		4
        /*0024*/ 	.byte	0x02, 0x4a
	.zero		1
	.zero		1


	//----- nvinfo : EIATTR_EXIT_INSTR_OFFSETS
	.align		4
        /*0028*/ 	.byte	0x04, 0x1c
        /*002a*/ 	.short	(.L_328 - .L_327)


	//   ....[0]....
.L_327:
        /*002c*/ 	.word	0x00000010


	//----- nvinfo : EIATTR_MAX_THREADS
	.align		4
.L_328:
        /*0030*/ 	.byte	0x04, 0x05
        /*0032*/ 	.short	(.L_330 - .L_329)
.L_329:
        /*0034*/ 	.word	0x00000180
        /*0038*/ 	.word	0x00000001
        /*003c*/ 	.word	0x00000001


	//----- nvinfo : EIATTR_CBANK_PARAM_SIZE
	.align		4
.L_330:
        /*0040*/ 	.byte	0x03, 0x19
        /*0042*/ 	.short	0x0b80


	//----- nvinfo : EIATTR_PARAM_CBANK
	.align		4
        /*0044*/ 	.byte	0x04, 0x0a
        /*0046*/ 	.short	(.L_332 - .L_331)
	.align		4
.L_331:
        /*0048*/ 	.word	index@(.nv.constant0._ZN7cutlass13device_kernelIN5flash11enable_sm90INS1_16FlashAttnFwdSm90INS1_25CollectiveMainloopFwdSm90ILi2EN4cute5tupleIJNS5_1CILi1EEES8_S8_EEENS6_IJNS7_ILi128EEENS7_ILi96EEENS7_ILi64EEEEEELi256ENS_6half_tEfNS_4arch4Sm90ELb1ELb0ELb0ELb1ELb0ELb1ELb1ELb1ELb0ELb1ELb0ELb0EEENS1_21CollectiveEpilogueFwdINS6_IJSA_NS7_ILi256EEESB_EEES9_SE_SG_Li256ELb1ELb1ELb0ELb0EEENS1_36VarlenDynamicPersistentTileSchedulerILi128ELi96ELi256ELi128ELb0ELb1ELb1ELb1ELb1ELb1EEEEEEEEEvNT_6ParamsE)
        /*004c*/ 	.short	0x0380
        /*004e*/ 	.short	0x0b80


	//----- nvinfo : EIATTR_SW_WAR
	.align		4
.L_332:
        /*0050*/ 	.byte	0x04, 0x36
        /*0052*/ 	.short	(.L_334 - .L_333)
.L_333:
        /*0054*/ 	.word	0x00000008
.L_334:


//--------------------- .nv.callgraph             --------------------------
	.section	.nv.callgraph,"",@"SHT_CUDA_CALLGRAPH"
	.align	4
	.sectionentsize	8
	.align		4
        /*0000*/ 	.word	0x00000000
	.align		4
        /*0004*/ 	.word	0xffffffff
	.align		4
        /*0008*/ 	.word	0x00000000
	.align		4
        /*000c*/ 	.word	0xfffffffe
	.align		4
        /*0010*/ 	.word	0x00000000
	.align		4
        /*0014*/ 	.word	0xfffffffd
	.align		4
        /*0018*/ 	.word	0x00000000
	.align		4
        /*001c*/ 	.word	0xfffffffc


//--------------------- .nv.constant4             --------------------------
	.section	.nv.constant4,"a",@progbits
	.align	8
	.align		8
.nv.constant4:
        /*0000*/ 	.dword	_ZN77_INTERNAL_a19a9673_41_flash_fwd_hdim64_256_fp16_packgqa_sm90_cu_ceb34e2a_35924cuda3std3__45__cpo5beginE
	.align		8
        /*0008*/ 	.dword	_ZN77_INTERNAL_a19a9673_41_flash_fwd_hdim64_256_fp16_packgqa_sm90_cu_ceb34e2a_35924cuda3std3__45__cpo3endE
	.align		8
        /*0010*/ 	.dword	_ZN77_INTERNAL_a19a9673_41_flash_fwd_hdim64_256_fp16_packgqa_sm90_cu_ceb34e2a_35924cuda3std3__45__cpo6cbeginE
	.align		8
        /*0018*/ 	.dword	_ZN77_INTERNAL_a19a9673_41_flash_fwd_hdim64_256_fp16_packgqa_sm90_cu_ceb34e2a_35924cuda3std3__45__cpo4cendE
	.align		8
        /*0020*/ 	.dword	_ZN77_INTERNAL_a19a9673_41_flash_fwd_hdim64_256_fp16_packgqa_sm90_cu_ceb34e2a_35924cuda3std3__479_GLOBAL__N__a19a9673_41_flash_fwd_hdim64_256_fp16_packgqa_sm90_cu_ceb34e2a_35926ignoreE
	.align		8
        /*0028*/ 	.dword	_ZN77_INTERNAL_a19a9673_41_flash_fwd_hdim64_256_fp16_packgqa_sm90_cu_ceb34e2a_35924cuda3std3__419piecewise_constructE
	.align		8
        /*0030*/ 	.dword	_ZN77_INTERNAL_a19a9673_41_flash_fwd_hdim64_256_fp16_packgqa_sm90_cu_ceb34e2a_35924cuda3std3__48in_placeE
	.align		8
        /*0038*/ 	.dword	_ZN77_INTERNAL_a19a9673_41_flash_fwd_hdim64_256_fp16_packgqa_sm90_cu_ceb34e2a_35924cuda3std6ranges3__45__cpo4swapE
	.align		8
        /*0040*/ 	.dword	_ZN77_INTERNAL_a19a9673_41_flash_fwd_hdim64_256_fp16_packgqa_sm90_cu_ceb34e2a_35924cuda3std6ranges3__45__cpo9iter_moveE
	.align		8
        /*0048*/ 	.dword	_ZN77_INTERNAL_a19a9673_41_flash_fwd_hdim64_256_fp16_packgqa_sm90_cu_ceb34e2a_35924cute7productE
	.align		8
        /*0050*/ 	.dword	_ZN77_INTERNAL_a19a9673_41_flash_fwd_hdim64_256_fp16_packgqa_sm90_cu_ceb34e2a_35924cute1_E


//--------------------- .text._ZN7cutlass13device_kernelIN5flash11enable_sm90INS1_16FlashAttnFwdSm90INS1_25CollectiveMainloopFwdSm90ILi2EN4cute5tupleIJNS5_1CILi1EEES8_S8_EEENS6_IJNS7_ILi128EEENS7_ILi96EEENS7_ILi64EEEEEELi256ENS_6half_tEfNS_4arch4Sm90ELb0ELb0ELb0ELb0ELb0ELb0ELb0ELb1ELb0ELb1ELb0ELb0EEENS1_21CollectiveEpilogueFwdINS6_IJSA_NS7_ILi256EEESB_EEES9_SE_SG_Li256ELb0ELb1ELb0ELb0EEENS1_29StaticPersistentTileSchedulerILb0EEEEEEEEEvNT_6ParamsE --------------------------
	.section	.text._ZN7cutlass13device_kernelIN5flash11enable_sm90INS1_16FlashAttnFwdSm90INS1_25CollectiveMainloopFwdSm90ILi2EN4cute5tupleIJNS5_1CILi1EEES8_S8_EEENS6_IJNS7_ILi128EEENS7_ILi96EEENS7_ILi64EEEEEELi256ENS_6half_tEfNS_4arch4Sm90ELb0ELb0ELb0ELb0ELb0ELb0ELb0ELb1ELb0ELb1ELb0ELb0EEENS1_21CollectiveEpilogueFwdINS6_IJSA_NS7_ILi256EEESB_EEES9_SE_SG_Li256ELb0ELb1ELb0ELb0EEENS1_29StaticPersistentTileSchedulerILb0EEEEEEEEEvNT_6ParamsE,"ax",@progbits
	.align	128
.text._ZN7cutlass13device_kernelIN5flash11enable_sm90INS1_16FlashAttnFwdSm90INS1_25CollectiveMainloopFwdSm90ILi2EN4cute5tupleIJNS5_1CILi1EEES8_S8_EEENS6_IJNS7_ILi128EEENS7_ILi96EEENS7_ILi64EEEEEELi256ENS_6half_tEfNS_4arch4Sm90ELb0ELb0ELb0ELb0ELb0ELb0ELb0ELb1ELb0ELb1ELb0ELb0EEENS1_21CollectiveEpilogueFwdINS6_IJSA_NS7_ILi256EEESB_EEES9_SE_SG_Li256ELb0ELb1ELb0ELb0EEENS1_29StaticPersistentTileSchedulerILb0EEEEEEEEEvNT_6ParamsE:
        .type           _ZN7cutlass13device_kernelIN5flash11enable_sm90INS1_16FlashAttnFwdSm90INS1_25CollectiveMainloopFwdSm90ILi2EN4cute5tupleIJNS5_1CILi1EEES8_S8_EEENS6_IJNS7_ILi128EEENS7_ILi96EEENS7_ILi64EEEEEELi256ENS_6half_tEfNS_4arch4Sm90ELb0ELb0ELb0ELb0ELb0ELb0ELb0ELb1ELb0ELb1ELb0ELb0EEENS1_21CollectiveEpilogueFwdINS6_IJSA_NS7_ILi256EEESB_EEES9_SE_SG_Li256ELb0ELb1ELb0ELb0EEENS1_29StaticPersistentTileSchedulerILb0EEEEEEEEEvNT_6ParamsE,@function
        .size           _ZN7cutlass13device_kernelIN5flash11enable_sm90INS1_16FlashAttnFwdSm90INS1_25CollectiveMainloopFwdSm90ILi2EN4cute5tupleIJNS5_1CILi1EEES8_S8_EEENS6_IJNS7_ILi128EEENS7_ILi96EEENS7_ILi64EEEEEELi256ENS_6half_tEfNS_4arch4Sm90ELb0ELb0ELb0ELb0ELb0ELb0ELb0ELb1ELb0ELb1ELb0ELb0EEENS1_21CollectiveEpilogueFwdINS6_IJSA_NS7_ILi256EEESB_EEES9_SE_SG_Li256ELb0ELb1ELb0ELb0EEENS1_29StaticPersistentTileSchedulerILb0EEEEEEEEEvNT_6ParamsE,(.L_x_18 - _ZN7cutlass13device_kernelIN5flash11enable_sm90INS1_16FlashAttnFwdSm90INS1_25CollectiveMainloopFwdSm90ILi2EN4cute5tupleIJNS5_1CILi1EEES8_S8_EEENS6_IJNS7_ILi128EEENS7_ILi96EEENS7_ILi64EEEEEELi256ENS_6half_tEfNS_4arch4Sm90ELb0ELb0ELb0ELb0ELb0ELb0ELb0ELb1ELb0ELb1ELb0ELb0EEENS1_21CollectiveEpilogueFwdINS6_IJSA_NS7_ILi256EEESB_EEES9_SE_SG_Li256ELb0ELb1ELb0ELb0EEENS1_29StaticPersistentTileSchedulerILb0EEEEEEEEEvNT_6ParamsE)
        .other          _ZN7cutlass13device_kernelIN5flash11enable_sm90INS1_16FlashAttnFwdSm90INS1_25CollectiveMainloopFwdSm90ILi2EN4cute5tupleIJNS5_1CILi1EEES8_S8_EEENS6_IJNS7_ILi128EEENS7_ILi96EEENS7_ILi64EEEEEELi256ENS_6half_tEfNS_4arch4Sm90ELb0ELb0ELb0ELb0ELb0ELb0ELb0ELb1ELb0ELb1ELb0ELb0EEENS1_21CollectiveEpilogueFwdINS6_IJSA_NS7_ILi256EEESB_EEES9_SE_SG_Li256ELb0ELb1ELb0ELb0EEENS1_29StaticPersistentTileSchedulerILb0EEEEEEEEEvNT_6ParamsE,@"STO_CUDA_ENTRY STV_DEFAULT"
_ZN7cutlass13device_kernelIN5flash11enable_sm90INS1_16FlashAttnFwdSm90INS1_25CollectiveMainloopFwdSm90ILi2EN4cute5tupleIJNS5_1CILi1EEES8_S8_EEENS6_IJNS7_ILi128EEENS7_ILi96EEENS7_ILi64EEEEEELi256ENS_6half_tEfNS_4arch4Sm90ELb0ELb0ELb0ELb0ELb0ELb0ELb0ELb1ELb0ELb1ELb0ELb0EEENS1_21CollectiveEpilogueFwdINS6_IJSA_NS7_ILi256EEESB_EEES9_SE_SG_Li256ELb0ELb1ELb0ELb0EEENS1_29StaticPersistentTileSchedulerILb0EEEEEEEEEvNT_6ParamsE:
[----:B------:R-:W-:Y:S01]  /*0000*/  LDC R1, c[0x0][0x37c] ;  /* 0x0000df00ff017b82 */ /* 0x000fe20000000800 */
[----:B------:R-:W-:Y:S05]  /*0010*/  EXIT ;  /* 0x000000000000794d */ /* 0x000fea0003800000 */
.L_x_0:
[----:B------:R-:W-:-:S00]  /*0020*/  BRA `(.L_x_0) ;  /* 0xfffffffc00fc7947 */ /* 0x000fc0000383ffff */
[----:B------:R-:W-:-:S00]  /*0030*/  NOP ;  /* 0x0000000000007918 */ /* 0x000fc00000000000 */
        /* <DEDUP_REMOVED lines=12> */
.L_x_18:


//--------------------- .text._ZN7cutlass13device_kernelIN5flash11enable_sm90INS1_16FlashAttnFwdSm90INS1_25CollectiveMainloopFwdSm90ILi2EN4cute5tupleIJNS5_1CILi1EEES8_S8_EEENS6_IJNS7_ILi128EEENS7_ILi96EEENS7_ILi64EEEEEELi256ENS_6half_tEfNS_4arch4Sm90ELb0ELb0ELb0ELb0ELb0ELb0ELb1ELb1ELb0ELb1ELb0ELb0EEENS1_21CollectiveEpilogueFwdINS6_IJSA_NS7_ILi256EEESB_EEES9_SE_SG_Li256ELb0ELb1ELb0ELb0EEENS1_29StaticPersistentTileSchedulerILb0EEEEEEEEEvNT_6ParamsE --------------------------
	.section	.text._ZN7cutlass13device_kernelIN5flash11enable_sm90INS1_16FlashAttnFwdSm90INS1_25CollectiveMainloopFwdSm90ILi2EN4cute5tupleIJNS5_1CILi1EEES8_S8_EEENS6_IJNS7_ILi128EEENS7_ILi96EEENS7_ILi64EEEEEELi256ENS_6half_tEfNS_4arch4Sm90ELb0ELb0ELb0ELb0ELb0ELb0ELb1ELb1ELb0ELb1ELb0ELb0EEENS1_21CollectiveEpilogueFwdINS6_IJSA_NS7_ILi256EEESB_EEES9_SE_SG_Li256ELb0ELb1ELb0ELb0EEENS1_29StaticPersistentTileSchedulerILb0EEEEEEEEEvNT_6ParamsE,"ax",@progbits
	.align	128
.text._ZN7cutlass13device_kernelIN5flash11enable_sm90INS1_16FlashAttnFwdSm90INS1_25CollectiveMainloopFwdSm90ILi2EN4cute5tupleIJNS5_1CILi1EEES8_S8_EEENS6_IJNS7_ILi128EEENS7_ILi96EEENS7_ILi64EEEEEELi256ENS_6half_tEfNS_4arch4Sm90ELb0ELb0ELb0ELb0ELb0ELb0ELb1ELb1ELb0ELb1ELb0ELb0EEENS1_21CollectiveEpilogueFwdINS6_IJSA_NS7_ILi256EEESB_EEES9_SE_SG_Li256ELb0ELb1ELb0ELb0EEENS1_29StaticPersistentTileSchedulerILb0EEEEEEEEEvNT_6ParamsE:
        .type           _ZN7cutlass13device_kernelIN5flash11enable_sm90INS1_16FlashAttnFwdSm90INS1_25CollectiveMainloopFwdSm90ILi2EN4cute5tupleIJNS5_1CILi1EEES8_S8_EEENS6_IJNS7_ILi128EEENS7_ILi96EEENS7_ILi64EEEEEELi256ENS_6half_tEfNS_4arch4Sm90ELb0ELb0ELb0ELb0ELb0ELb0ELb1ELb1ELb0ELb1ELb0ELb0EEENS1_21CollectiveEpilogueFwdINS6_IJSA_NS7_ILi256EEESB_EEES9_SE_SG_Li256ELb0ELb1ELb0ELb0EEENS1_29StaticPersistentTileSchedulerILb0EEEEEEEEEvNT_6ParamsE,@function
        .size           _ZN7cutlass13device_kernelIN5flash11enable_sm90INS1_16FlashAttnFwdSm90INS1_25CollectiveMainloopFwdSm90ILi2EN4cute5tupleIJNS5_1CILi1EEES8_S8_EEENS6_IJNS7_ILi128EEENS7_ILi96EEENS7_ILi64EEEEEELi256ENS_6half_tEfNS_4arch4Sm90ELb0ELb0ELb0ELb0ELb0ELb0ELb1ELb1ELb0ELb1ELb0ELb0EEENS1_21CollectiveEpilogueFwdINS6_IJSA_NS7_ILi256EEESB_EEES9_SE_SG_Li256ELb0ELb1ELb0ELb0EEENS1_29StaticPersistentTileSchedulerILb0EEEEEEEEEvNT_6ParamsE,(.L_x_19 - _ZN7cutlass13device_kernelIN5flash11enable_sm90INS1_16FlashAttnFwdSm90INS1_25CollectiveMainloopFwdSm90ILi2EN4cute5tupleIJNS5_1CILi1EEES8_S8_EEENS6_IJNS7_ILi128EEENS7_ILi96EEENS7_ILi64EEEEEELi256ENS_6half_tEfNS_4arch4Sm90ELb0ELb0ELb0ELb0ELb0ELb0ELb1ELb1ELb0ELb1ELb0ELb0EEENS1_21CollectiveEpilogueFwdINS6_IJSA_NS7_ILi256EEESB_EEES9_SE_SG_Li256ELb0ELb1ELb0ELb0EEENS1_29StaticPersistentTileSchedulerILb0EEEEEEEEEvNT_6ParamsE)
        .other          _ZN7cutlass13device_kernelIN5flash11enable_sm90INS1_16FlashAttnFwdSm90INS1_25CollectiveMainloopFwdSm90ILi2EN4cute5tupleIJNS5_1CILi1EEES8_S8_EEENS6_IJNS7_ILi128EEENS7_ILi96EEENS7_ILi64EEEEEELi256ENS_6half_tEfNS_4arch4Sm90ELb0ELb0ELb0ELb0ELb0ELb0ELb1ELb1ELb0ELb1ELb0ELb0EEENS1_21CollectiveEpilogueFwdINS6_IJSA_NS7_ILi256EEESB_EEES9_SE_SG_Li256ELb0ELb1ELb0ELb0EEENS1_29StaticPersistentTileSchedulerILb0EEEEEEEEEvNT_6ParamsE,@"STO_CUDA_ENTRY STV_DEFAULT"
_ZN7cutlass13device_kernelIN5flash11enable_sm90INS1_16FlashAttnFwdSm90INS1_25CollectiveMainloopFwdSm90ILi2EN4cute5tupleIJNS5_1CILi1EEES8_S8_EEENS6_IJNS7_ILi128EEENS7_ILi96EEENS7_ILi64EEEEEELi256ENS_6half_tEfNS_4arch4Sm90ELb0ELb0ELb0ELb0ELb0ELb0ELb1ELb1ELb0ELb1ELb0ELb0EEENS1_21CollectiveEpilogueFwdINS6_IJSA_NS7_ILi256EEESB_EEES9_SE_SG_Li256ELb0ELb1ELb0ELb0EEENS1_29StaticPersistentTileSchedulerILb0EEEEEEEEEvNT_6ParamsE:
[----:B------:R-:W-:Y:S01]  /*0000*/  LDC R1, c[0x0][0x37c] ;  /* 0x0000df00ff017b82 */ /* 0x000fe20000000800 */
[----:B------:R-:W-:Y:S05]  /*0010*/  EXIT ;  /* 0x000000000000794d */ /* 0x000fea0003800000 */
.L_x_1:
        /* <DEDUP_REMOVED lines=14> */
.L_x_19:


//--------------------- .text._ZN7cutlass13device_kernelIN5flash11enable_sm90INS1_16FlashAttnFwdSm90INS1_25CollectiveMainloopFwdSm90ILi2EN4cute5tupleIJNS5_1CILi1EEES8_S8_EEENS6_IJNS7_ILi128EEENS7_ILi96EEENS7_ILi64EEEEEELi256ENS_6half_tEfNS_4arch4Sm90ELb0ELb0ELb0ELb1ELb0ELb0ELb0ELb1ELb0ELb1ELb0ELb0EEENS1_21CollectiveEpilogueFwdINS6_IJSA_NS7_ILi256EEESB_EEES9_SE_SG_Li256ELb1ELb1ELb0ELb0EEENS1_36VarlenDynamicPersistentTileSchedulerILi128ELi96ELi256ELi128ELb0ELb1ELb1ELb0ELb1ELb1EEEEEEEEEvNT_6ParamsE --------------------------
	.section	.text._ZN7cutlass13device_kernelIN5flash11enable_sm90INS1_16FlashAttnFwdSm90INS1_25CollectiveMainloopFwdSm90ILi2EN4cute5tupleIJNS5_1CILi1EEES8_S8_EEENS6_IJNS7_ILi128EEENS7_ILi96EEENS7_ILi64EEEEEELi256ENS_6half_tEfNS_4arch4Sm90ELb0ELb0ELb0ELb1ELb0ELb0ELb0ELb1ELb0ELb1ELb0ELb0EEENS1_21CollectiveEpilogueFwdINS6_IJSA_NS7_ILi256EEESB_EEES9_SE_SG_Li256ELb1ELb1ELb0ELb0EEENS1_36VarlenDynamicPersistentTileSchedulerILi128ELi96ELi256ELi128ELb0ELb1ELb1ELb0ELb1ELb1EEEEEEEEEvNT_6ParamsE,"ax",@progbits
	.align	128
.text._ZN7cutlass13device_kernelIN5flash11enable_sm90INS1_16FlashAttnFwdSm90INS1_25CollectiveMainloopFwdSm90ILi2EN4cute5tupleIJNS5_1CILi1EEES8_S8_EEENS6_IJNS7_ILi128EEENS7_ILi96EEENS7_ILi64EEEEEELi256ENS_6half_tEfNS_4arch4Sm90ELb0ELb0ELb0ELb1ELb0ELb0ELb0ELb1ELb0ELb1ELb0ELb0EEENS1_21CollectiveEpilogueFwdINS6_IJSA_NS7_ILi256EEESB_EEES9_SE_SG_Li256ELb1ELb1ELb0ELb0EEENS1_36VarlenDynamicPersistentTileSchedulerILi128ELi96ELi256ELi128ELb0ELb1ELb1ELb0ELb1ELb1EEEEEEEEEvNT_6ParamsE:
        .type           _ZN7cutlass13device_kernelIN5flash11enable_sm90INS1_16FlashAttnFwdSm90INS1_25CollectiveMainloopFwdSm90ILi2EN4cute5tupleIJNS5_1CILi1EEES8_S8_EEENS6_IJNS7_ILi128EEENS7_ILi96EEENS7_ILi64EEEEEELi256ENS_6half_tEfNS_4arch4Sm90ELb0ELb0ELb0ELb1ELb0ELb0ELb0ELb1ELb0ELb1ELb0ELb0EEENS1_21CollectiveEpilogueFwdINS6_IJSA_NS7_ILi256EEESB_EEES9_SE_SG_Li256ELb1ELb1ELb0ELb0EEENS1_36VarlenDynamicPersistentTileSchedulerILi128ELi96ELi256ELi128ELb0ELb1ELb1ELb0ELb1ELb1EEEEEEEEEvNT_6ParamsE,@function
        .size           _ZN7cutlass13device_kernelIN5flash11enable_sm90INS1_16FlashAttnFwdSm90INS1_25CollectiveMainloopFwdSm90ILi2EN4cute5tupleIJNS5_1CILi1EEES8_S8_EEENS6_IJNS7_ILi128EEENS7_ILi96EEENS7_ILi64EEEEEELi256ENS_6half_tEfNS_4arch4Sm90ELb0ELb0ELb0ELb1ELb0ELb0ELb0ELb1ELb0ELb1ELb0ELb0EEENS1_21CollectiveEpilogueFwdINS6_IJSA_NS7_ILi256EEESB_EEES9_SE_SG_Li256ELb1ELb1ELb0ELb0EEENS1_36VarlenDynamicPersistentTileSchedulerILi128ELi96ELi256ELi128ELb0ELb1ELb1ELb0ELb1ELb1EEEEEEEEEvNT_6ParamsE,(.L_x_20 - _ZN7cutlass13device_kernelIN5flash11enable_sm90INS1_16FlashAttnFwdSm90INS1_25CollectiveMainloopFwdSm90ILi2EN4cute5tupleIJNS5_1CILi1EEES8_S8_EEENS6_IJNS7_ILi128EEENS7_ILi96EEENS7_ILi64EEEEEELi256ENS_6half_tEfNS_4arch4Sm90ELb0ELb0ELb0ELb1ELb0ELb0ELb0ELb1ELb0ELb1ELb0ELb0EEENS1_21CollectiveEpilogueFwdINS6_IJSA_NS7_ILi256EEESB_EEES9_SE_SG_Li256ELb1ELb1ELb0ELb0EEENS1_36VarlenDynamicPersistentTileSchedulerILi128ELi96ELi256ELi128ELb0ELb1ELb1ELb0ELb1ELb1EEEEEEEEEvNT_6ParamsE)
        .other          _ZN7cutlass13device_kernelIN5flash11enable_sm90INS1_16FlashAttnFwdSm90INS1_25CollectiveMainloopFwdSm90ILi2EN4cute5tupleIJNS5_1CILi1EEES8_S8_EEENS6_IJNS7_ILi128EEENS7_ILi96EEENS7_ILi64EEEEEELi256ENS_6half_tEfNS_4arch4Sm90ELb0ELb0ELb0ELb1ELb0ELb0ELb0ELb1ELb0ELb1ELb0ELb0EEENS1_21CollectiveEpilogueFwdINS6_IJSA_NS7_ILi256EEESB_EEES9_SE_SG_Li256ELb1ELb1ELb0ELb0EEENS1_36VarlenDynamicPersistentTileSchedulerILi128ELi96ELi256ELi128ELb0ELb1ELb1ELb0ELb1ELb1EEEEEEEEEvNT_6ParamsE,@"STO_CUDA_ENTRY STV_DEFAULT"
_ZN7cutlass13device_kernelIN5flash11enable_sm90INS1_16FlashAttnFwdSm90INS1_25CollectiveMainloopFwdSm90ILi2EN4cute5tupleIJNS5_1CILi1EEES8_S8_EEENS6_IJNS7_ILi128EEENS7_ILi96EEENS7_ILi64EEEEEELi256ENS_6half_tEfNS_4arch4Sm90ELb0ELb0ELb0ELb1ELb0ELb0ELb0ELb1ELb0ELb1ELb0ELb0EEENS1_21CollectiveEpilogueFwdINS6_IJSA_NS7_ILi256EEESB_EEES9_SE_SG_Li256ELb1ELb1ELb0ELb0EEENS1_36VarlenDynamicPersistentTileSchedulerILi128ELi96ELi256ELi128ELb0ELb1ELb1ELb0ELb1ELb1EEEEEEEEEvNT_6ParamsE:
[----:B------:R-:W-:Y:S01]  /*0000*/  LDC R1, c[0x0][0x37c] ;  /* 0x0000df00ff017b82 */ /* 0x000fe20000000800 */
[----:B------:R-:W-:Y:S05]  /*0010*/  EXIT ;  /* 0x000000000000794d */ /* 0x000fea0003800000 */
.L_x_2:
        /* <DEDUP_REMOVED lines=14> */
.L_x_20:


//--------------------- .text._ZN7cutlass13device_kernelIN5flash11enable_sm90INS1_16FlashAttnFwdSm90INS1_25CollectiveMainloopFwdSm90ILi2EN4cute5tupleIJNS5_1CILi1EEES8_S8_EEENS6_IJNS7_ILi128EEENS7_ILi96EEENS7_ILi64EEEEEELi256ENS_6half_tEfNS_4arch4Sm90ELb0ELb0ELb0ELb1ELb0ELb1ELb0ELb1ELb0ELb1ELb0ELb0EEENS1_21CollectiveEpilogueFwdINS6_IJSA_NS7_ILi256EEESB_EEES9_SE_SG_Li256ELb1ELb1ELb0ELb0EEENS1_36VarlenDynamicPersistentTileSchedulerILi128ELi96ELi256ELi128ELb0ELb1ELb1ELb0ELb1ELb1EEEEEEEEEvNT_6ParamsE --------------------------
	.section	.text._ZN7cutlass13device_kernelIN5flash11enable_sm90INS1_16FlashAttnFwdSm90INS1_25CollectiveMainloopFwdSm90ILi2EN4cute5tupleIJNS5_1CILi1EEES8_S8_EEENS6_IJNS7_ILi128EEENS7_ILi96EEENS7_ILi64EEEEEELi256ENS_6half_tEfNS_4arch4Sm90ELb0ELb0ELb0ELb1ELb0ELb1ELb0ELb1ELb0ELb1ELb0ELb0EEENS1_21CollectiveEpilogueFwdINS6_IJSA_NS7_ILi256EEESB_EEES9_SE_SG_Li256ELb1ELb1ELb0ELb0EEENS1_36VarlenDynamicPersistentTileSchedulerILi128ELi96ELi256ELi128ELb0ELb1ELb1ELb0ELb1ELb1EEEEEEEEEvNT_6ParamsE,"ax",@progbits
	.align	128
.text._ZN7cutlass13device_kernelIN5flash11enable_sm90INS1_16FlashAttnFwdSm90INS1_25CollectiveMainloopFwdSm90ILi2EN4cute5tupleIJNS5_1CILi1EEES8_S8_EEENS6_IJNS7_ILi128EEENS7_ILi96EEENS7_ILi64EEEEEELi256ENS_6half_tEfNS_4arch4Sm90ELb0ELb0ELb0ELb1ELb0ELb1ELb0ELb1ELb0ELb1ELb0ELb0EEENS1_21CollectiveEpilogueFwdINS6_IJSA_NS7_ILi256EEESB_EEES9_SE_SG_Li256ELb1ELb1ELb0ELb0EEENS1_36VarlenDynamicPersistentTileSchedulerILi128ELi96ELi256ELi128ELb0ELb1ELb1ELb0ELb1ELb1EEEEEEEEEvNT_6ParamsE:
        .type           _ZN7cutlass13device_kernelIN5flash11enable_sm90INS1_16FlashAttnFwdSm90INS1_25CollectiveMainloopFwdSm90ILi2EN4cute5tupleIJNS5_1CILi1EEES8_S8_EEENS6_IJNS7_ILi128EEENS7_ILi96EEENS7_ILi64EEEEEELi256ENS_6half_tEfNS_4arch4Sm90ELb0ELb0ELb0ELb1ELb0ELb1ELb0ELb1ELb0ELb1ELb0ELb0EEENS1_21CollectiveEpilogueFwdINS6_IJSA_NS7_ILi256EEESB_EEES9_SE_SG_Li256ELb1ELb1ELb0ELb0EEENS1_36VarlenDynamicPersistentTileSchedulerILi128ELi96ELi256ELi128ELb0ELb1ELb1ELb0ELb1ELb1EEEEEEEEEvNT_6ParamsE,@function
        .size           _ZN7cutlass13device_kernelIN5flash11enable_sm90INS1_16FlashAttnFwdSm90INS1_25CollectiveMainloopFwdSm90ILi2EN4cute5tupleIJNS5_1CILi1EEES8_S8_EEENS6_IJNS7_ILi128EEENS7_ILi96EEENS7_ILi64EEEEEELi256ENS_6half_tEfNS_4arch4Sm90ELb0ELb0ELb0ELb1ELb0ELb1ELb0ELb1ELb0ELb1ELb0ELb0EEENS1_21CollectiveEpilogueFwdINS6_IJSA_NS7_ILi256EEESB_EEES9_SE_SG_Li256ELb1ELb1ELb0ELb0EEENS1_36VarlenDynamicPersistentTileSchedulerILi128ELi96ELi256ELi128ELb0ELb1ELb1ELb0ELb1ELb1EEEEEEEEEvNT_6ParamsE,(.L_x_21 - _ZN7cutlass13device_kernelIN5flash11enable_sm90INS1_16FlashAttnFwdSm90INS1_25CollectiveMainloopFwdSm90ILi2EN4cute5tupleIJNS5_1CILi1EEES8_S8_EEENS6_IJNS7_ILi128EEENS7_ILi96EEENS7_ILi64EEEEEELi256ENS_6half_tEfNS_4arch4Sm90ELb0ELb0ELb0ELb1ELb0ELb1ELb0ELb1ELb0ELb1ELb0ELb0EEENS1_21CollectiveEpilogueFwdINS6_IJSA_NS7_ILi256EEESB_EEES9_SE_SG_Li256ELb1ELb1ELb0ELb0EEENS1_36VarlenDynamicPersistentTileSchedulerILi128ELi96ELi256ELi128ELb0ELb1ELb1ELb0ELb1ELb1EEEEEEEEEvNT_6ParamsE)
        .other          _ZN7cutlass13device_kernelIN5flash11enable_sm90INS1_16FlashAttnFwdSm90INS1_25CollectiveMainloopFwdSm90ILi2EN4cute5tupleIJNS5_1CILi1EEES8_S8_EEENS6_IJNS7_ILi128EEENS7_ILi96EEENS7_ILi64EEEEEELi256ENS_6half_tEfNS_4arch4Sm90ELb0ELb0ELb0ELb1ELb0ELb1ELb0ELb1ELb0ELb1ELb0ELb0EEENS1_21CollectiveEpilogueFwdINS6_IJSA_NS7_ILi256EEESB_EEES9_SE_SG_Li256ELb1ELb1ELb0ELb0EEENS1_36VarlenDynamicPersistentTileSchedulerILi128ELi96ELi256ELi128ELb0ELb1ELb1ELb0ELb1ELb1EEEEEEEEEvNT_6ParamsE,@"STO_CUDA_ENTRY STV_DEFAULT"
_ZN7cutlass13device_kernelIN5flash11enable_sm90INS1_16FlashAttnFwdSm90INS1_25CollectiveMainloopFwdSm90ILi2EN4cute5tupleIJNS5_1CILi1EEES8_S8_EEENS6_IJNS7_ILi128EEENS7_ILi96EEENS7_ILi64EEEEEELi256ENS_6half_tEfNS_4arch4Sm90ELb0ELb0ELb0ELb1ELb0ELb1ELb0ELb1ELb0ELb1ELb0ELb0EEENS1_21CollectiveEpilogueFwdINS6_IJSA_NS7_ILi256EEESB_EEES9_SE_SG_Li256ELb1ELb1ELb0ELb0EEENS1_36VarlenDynamicPersistentTileSchedulerILi128ELi96ELi256ELi128ELb0ELb1ELb1ELb0ELb1ELb1EEEEEEEEEvNT_6ParamsE:
[----:B------:R-:W-:Y:S01]  /*0000*/  LDC R1, c[0x0][0x37c] ;  /* 0x0000df00ff017b82 */ /* 0x000fe20000000800 */
[----:B------:R-:W-:Y:S05]  /*0010*/  EXIT ;  /* 0x000000000000794d */ /* 0x000fea0003800000 */
.L_x_3:
        /* <DEDUP_REMOVED lines=14> */
.L_x_21:


//--------------------- .text._ZN7cutlass13device_kernelIN5flash11enable_sm90INS1_16FlashAttnFwdSm90INS1_25CollectiveMainloopFwdSm90ILi2EN4cute5tupleIJNS5_1CILi1EEES8_S8_EEENS6_IJNS7_ILi128EEENS7_ILi96EEENS7_ILi64EEEEEELi256ENS_6half_tEfNS_4arch4Sm90ELb0ELb0ELb0ELb1ELb0ELb0ELb1ELb1ELb0ELb1ELb0ELb0EEENS1_21CollectiveEpilogueFwdINS6_IJSA_NS7_ILi256EEESB_EEES9_SE_SG_Li256ELb1ELb1ELb0ELb0EEENS1_36VarlenDynamicPersistentTileSchedulerILi128ELi96ELi256ELi128ELb0ELb1ELb1ELb0ELb1ELb1EEEEEEEEEvNT_6ParamsE --------------------------
	.section	.text._ZN7cutlass13device_kernelIN5flash11enable_sm90INS1_16FlashAttnFwdSm90INS1_25CollectiveMainloopFwdSm90ILi2EN4cute5tupleIJNS5_1CILi1EEES8_S8_EEENS6_IJNS7_ILi128EEENS7_ILi96EEENS7_ILi64EEEEEELi256ENS_6half_tEfNS_4arch4Sm90ELb0ELb0ELb0ELb1ELb0ELb0ELb1ELb1ELb0ELb1ELb0ELb0EEENS1_21CollectiveEpilogueFwdINS6_IJSA_NS7_ILi256EEESB_EEES9_SE_SG_Li256ELb1ELb1ELb0ELb0EEENS1_36VarlenDynamicPersistentTileSchedulerILi128ELi96ELi256ELi128ELb0ELb1ELb1ELb0ELb1ELb1EEEEEEEEEvNT_6ParamsE,"ax",@progbits
	.align	128
.text._ZN7cutlass13device_kernelIN5flash11enable_sm90INS1_16FlashAttnFwdSm90INS1_25CollectiveMainloopFwdSm90ILi2EN4cute5tupleIJNS5_1CILi1EEES8_S8_EEENS6_IJNS7_ILi128EEENS7_ILi96EEENS7_ILi64EEEEEELi256ENS_6half_tEfNS_4arch4Sm90ELb0ELb0ELb0ELb1ELb0ELb0ELb1ELb1ELb0ELb1ELb0ELb0EEENS1_21CollectiveEpilogueFwdINS6_IJSA_NS7_ILi256EEESB_EEES9_SE_SG_Li256ELb1ELb1ELb0ELb0EEENS1_36VarlenDynamicPersistentTileSchedulerILi128ELi96ELi256ELi128ELb0ELb1ELb1ELb0ELb1ELb1EEEEEEEEEvNT_6ParamsE:
        .type           _ZN7cutlass13device_kernelIN5flash11enable_sm90INS1_16FlashAttnFwdSm90INS1_25CollectiveMainloopFwdSm90ILi2EN4cute5tupleIJNS5_1CILi1EEES8_S8_EEENS6_IJNS7_ILi128EEENS7_ILi96EEENS7_ILi64EEEEEELi256ENS_6half_tEfNS_4arch4Sm90ELb0ELb0ELb0ELb1ELb0ELb0ELb1ELb1ELb0ELb1ELb0ELb0EEENS1_21CollectiveEpilogueFwdINS6_IJSA_NS7_ILi256EEESB_EEES9_SE_SG_Li256ELb1ELb1ELb0ELb0EEENS1_36VarlenDynamicPersistentTileSchedulerILi128ELi96ELi256ELi128ELb0ELb1ELb1ELb0ELb1ELb1EEEEEEEEEvNT_6ParamsE,@function
        .size           _ZN7cutlass13device_kernelIN5flash11enable_sm90INS1_16FlashAttnFwdSm90INS1_25CollectiveMainloopFwdSm90ILi2EN4cute5tupleIJNS5_1CILi1EEES8_S8_EEENS6_IJNS7_ILi128EEENS7_ILi96EEENS7_ILi64EEEEEELi256ENS_6half_tEfNS_4arch4Sm90ELb0ELb0ELb0ELb1ELb0ELb0ELb1ELb1ELb0ELb1ELb0ELb0EEENS1_21CollectiveEpilogueFwdINS6_IJSA_NS7_ILi256EEESB_EEES9_SE_SG_Li256ELb1ELb1ELb0ELb0EEENS1_36VarlenDynamicPersistentTileSchedulerILi128ELi96ELi256ELi128ELb0ELb1ELb1ELb0ELb1ELb1EEEEEEEEEvNT_6ParamsE,(.L_x_22 - _ZN7cutlass13device_kernelIN5flash11enable_sm90INS1_16FlashAttnFwdSm90INS1_25CollectiveMainloopFwdSm90ILi2EN4cute5tupleIJNS5_1CILi1EEES8_S8_EEENS6_IJNS7_ILi128EEENS7_ILi96EEENS7_ILi64EEEEEELi256ENS_6half_tEfNS_4arch4Sm90ELb0ELb0ELb0ELb1ELb0ELb0ELb1ELb1ELb0ELb1ELb0ELb0EEENS1_21CollectiveEpilogueFwdINS6_IJSA_NS7_ILi256EEESB_EEES9_SE_SG_Li256ELb1ELb1ELb0ELb0EEENS1_36VarlenDynamicPersistentTileSchedulerILi128ELi96ELi256ELi128ELb0ELb1ELb1ELb0ELb1ELb1EEEEEEEEEvNT_6ParamsE)
        .other          _ZN7cutlass13device_kernelIN5flash11enable_sm90INS1_16FlashAttnFwdSm90INS1_25CollectiveMainloopFwdSm90ILi2EN4cute5tupleIJNS5_1CILi1EEES8_S8_EEENS6_IJNS7_ILi128EEENS7_ILi96EEENS7_ILi64EEEEEELi256ENS_6half_tEfNS_4arch4Sm90ELb0ELb0ELb0ELb1ELb0ELb0ELb1ELb1ELb0ELb1ELb0ELb0EEENS1_21CollectiveEpilogueFwdINS6_IJSA_NS7_ILi256EEESB_EEES9_SE_SG_Li256ELb1ELb1ELb0ELb0EEENS1_36VarlenDynamicPersistentTileSchedulerILi128ELi96ELi256ELi128ELb0ELb1ELb1ELb0ELb1ELb1EEEEEEEEEvNT_6ParamsE,@"STO_CUDA_ENTRY STV_DEFAULT"
_ZN7cutlass13device_kernelIN5flash11enable_sm90INS1_16FlashAttnFwdSm90INS1_25CollectiveMainloopFwdSm90ILi2EN4cute5tupleIJNS5_1CILi1EEES8_S8_EEENS6_IJNS7_ILi128EEENS7_ILi96EEENS7_ILi64EEEEEELi256ENS_6half_tEfNS_4arch4Sm90ELb0ELb0ELb0ELb1ELb0ELb0ELb1ELb1ELb0ELb1ELb0ELb0EEENS1_21CollectiveEpilogueFwdINS6_IJSA_NS7_ILi256EEESB_EEES9_SE_SG_Li256ELb1ELb1ELb0ELb0EEENS1_36VarlenDynamicPersistentTileSchedulerILi128ELi96ELi256ELi128ELb0ELb1ELb1ELb0ELb1ELb1EEEEEEEEEvNT_6ParamsE:
[----:B------:R-:W-:Y:S01]  /*0000*/  LDC R1, c[0x0][0x37c] ;  /* 0x0000df00ff017b82 */ /* 0x000fe20000000800 */
[----:B------:R-:W-:Y:S05]  /*0010*/  EXIT ;  /* 0x000000000000794d */ /* 0x000fea0003800000 */
.L_x_4:
        /* <DEDUP_REMOVED lines=14> */
.L_x_22:


//--------------------- .text._ZN7cutlass13device_kernelIN5flash11enable_sm90INS1_16FlashAttnFwdSm90INS1_25CollectiveMainloopFwdSm90ILi2EN4cute5tupleIJNS5_1CILi1EEES8_S8_EEENS6_IJNS7_ILi128EEENS7_ILi96EEENS7_ILi64EEEEEELi256ENS_6half_tEfNS_4arch4Sm90ELb0ELb0ELb0ELb1ELb0ELb1ELb1ELb1ELb0ELb1ELb0ELb0EEENS1_21CollectiveEpilogueFwdINS6_IJSA_NS7_ILi256EEESB_EEES9_SE_SG_Li256ELb1ELb1ELb0ELb0EEENS1_36VarlenDynamicPersistentTileSchedulerILi128ELi96ELi256ELi128ELb0ELb1ELb1ELb0ELb1ELb1EEEEEEEEEvNT_6ParamsE --------------------------
	.section	.text._ZN7cutlass13device_kernelIN5flash11enable_sm90INS1_16FlashAttnFwdSm90INS1_25CollectiveMainloopFwdSm90ILi2EN4cute5tupleIJNS5_1CILi1EEES8_S8_EEENS6_IJNS7_ILi128EEENS7_ILi96EEENS7_ILi64EEEEEELi256ENS_6half_tEfNS_4arch4Sm90ELb0ELb0ELb0ELb1ELb0ELb1ELb1ELb1ELb0ELb1ELb0ELb0EEENS1_21CollectiveEpilogueFwdINS6_IJSA_NS7_ILi256EEESB_EEES9_SE_SG_Li256ELb1ELb1ELb0ELb0EEENS1_36VarlenDynamicPersistentTileSchedulerILi128ELi96ELi256ELi128ELb0ELb1ELb1ELb0ELb1ELb1EEEEEEEEEvNT_6ParamsE,"ax",@progbits
	.align	128
.text._ZN7cutlass13device_kernelIN5flash11enable_sm90INS1_16FlashAttnFwdSm90INS1_25CollectiveMainloopFwdSm90ILi2EN4cute5tupleIJNS5_1CILi1EEES8_S8_EEENS6_IJNS7_ILi128EEENS7_ILi96EEENS7_ILi64EEEEEELi256ENS_6half_tEfNS_4arch4Sm90ELb0ELb0ELb0ELb1ELb0ELb1ELb1ELb1ELb0ELb1ELb0ELb0EEENS1_21CollectiveEpilogueFwdINS6_IJSA_NS7_ILi256EEESB_EEES9_SE_SG_Li256ELb1ELb1ELb0ELb0EEENS1_36VarlenDynamicPersistentTileSchedulerILi128ELi96ELi256ELi128ELb0ELb1ELb1ELb0ELb1ELb1EEEEEEEEEvNT_6ParamsE:
        .type           _ZN7cutlass13device_kernelIN5flash11enable_sm90INS1_16FlashAttnFwdSm90INS1_25CollectiveMainloopFwdSm90ILi2EN4cute5tupleIJNS5_1CILi1EEES8_S8_EEENS6_IJNS7_ILi128EEENS7_ILi96EEENS7_ILi64EEEEEELi256ENS_6half_tEfNS_4arch4Sm90ELb0ELb0ELb0ELb1ELb0ELb1ELb1ELb1ELb0ELb1ELb0ELb0EEENS1_21CollectiveEpilogueFwdINS6_IJSA_NS7_ILi256EEESB_EEES9_SE_SG_Li256ELb1ELb1ELb0ELb0EEENS1_36VarlenDynamicPersistentTileSchedulerILi128ELi96ELi256ELi128ELb0ELb1ELb1ELb0ELb1ELb1EEEEEEEEEvNT_6ParamsE,@function
        .size           _ZN7cutlass13device_kernelIN5flash11enable_sm90INS1_16FlashAttnFwdSm90INS1_25CollectiveMainloopFwdSm90ILi2EN4cute5tupleIJNS5_1CILi1EEES8_S8_EEENS6_IJNS7_ILi128EEENS7_ILi96EEENS7_ILi64EEEEEELi256ENS_6half_tEfNS_4arch4Sm90ELb0ELb0ELb0ELb1ELb0ELb1ELb1ELb1ELb0ELb1ELb0ELb0EEENS1_21CollectiveEpilogueFwdINS6_IJSA_NS7_ILi256EEESB_EEES9_SE_SG_Li256ELb1ELb1ELb0ELb0EEENS1_36VarlenDynamicPersistentTileSchedulerILi128ELi96ELi256ELi128ELb0ELb1ELb1ELb0ELb1ELb1EEEEEEEEEvNT_6ParamsE,(.L_x_23 - _ZN7cutlass13device_kernelIN5flash11enable_sm90INS1_16FlashAttnFwdSm90INS1_25CollectiveMainloopFwdSm90ILi2EN4cute5tupleIJNS5_1CILi1EEES8_S8_EEENS6_IJNS7_ILi128EEENS7_ILi96EEENS7_ILi64EEEEEELi256ENS_6half_tEfNS_4arch4Sm90ELb0ELb0ELb0ELb1ELb0ELb1ELb1ELb1ELb0ELb1ELb0ELb0EEENS1_21CollectiveEpilogueFwdINS6_IJSA_NS7_ILi256EEESB_EEES9_SE_SG_Li256ELb1ELb1ELb0ELb0EEENS1_36VarlenDynamicPersistentTileSchedulerILi128ELi96ELi256ELi128ELb0ELb1ELb1ELb0ELb1ELb1EEEEEEEEEvNT_6ParamsE)
        .other          _ZN7cutlass13device_kernelIN5flash11enable_sm90INS1_16FlashAttnFwdSm90INS1_25CollectiveMainloopFwdSm90ILi2EN4cute5tupleIJNS5_1CILi1EEES8_S8_EEENS6_IJNS7_ILi128EEENS7_ILi96EEENS7_ILi64EEEEEELi256ENS_6half_tEfNS_4arch4Sm90ELb0ELb0ELb0ELb1ELb0ELb1ELb1ELb1ELb0ELb1ELb0ELb0EEENS1_21CollectiveEpilogueFwdINS6_IJSA_NS7_ILi256EEESB_EEES9_SE_SG_Li256ELb1ELb1ELb0ELb0EEENS1_36VarlenDynamicPersistentTileSchedulerILi128ELi96ELi256ELi128ELb0ELb1ELb1ELb0ELb1ELb1EEEEEEEEEvNT_6ParamsE,@"STO_CUDA_ENTRY STV_DEFAULT"
_ZN7cutlass13device_kernelIN5flash11enable_sm90INS1_16FlashAttnFwdSm90INS1_25CollectiveMainloopFwdSm90ILi2EN4cute5tupleIJNS5_1CILi1EEES8_S8_EEENS6_IJNS7_ILi128EEENS7_ILi96EEENS7_ILi64EEEEEELi256ENS_6half_tEfNS_4arch4Sm90ELb0ELb0ELb0ELb1ELb0ELb1ELb1ELb1ELb0ELb1ELb0ELb0EEENS1_21CollectiveEpilogueFwdINS6_IJSA_NS7_ILi256EEESB_EEES9_SE_SG_Li256ELb1ELb1ELb0ELb0EEENS1_36VarlenDynamicPersistentTileSchedulerILi128ELi96ELi256ELi128ELb0ELb1ELb1ELb0ELb1ELb1EEEEEEEEEvNT_6ParamsE:
[----:B------:R-:W-:Y:S01]  /*0000*/  LDC R1, c[0x0][0x37c] ;  /* 0x0000df00ff017b82 */ /* 0x000fe20000000800 */
[----:B------:R-:W-:Y:S05]  /*0010*/  EXIT ;  /* 0x000000000000794d */ /* 0x000fea0003800000 */
.L_x_5:
        /* <DEDUP_REMOVED lines=14> */
.L_x_23:


//--------------------- .text._ZN7cutlass13device_kernelIN5flash11enable_sm90INS1_16FlashAttnFwdSm90INS1_25CollectiveMainloopFwdSm90ILi2EN4cute5tupleIJNS5_1CILi1EEES8_S8_EEENS6_IJNS7_ILi128EEENS7_ILi96EEENS7_ILi64EEEEEELi256ENS_6half_tEfNS_4arch4Sm90ELb0ELb1ELb0ELb0ELb0ELb0ELb0ELb1ELb0ELb1ELb0ELb0EEENS1_21CollectiveEpilogueFwdINS6_IJSA_NS7_ILi256EEESB_EEES9_SE_SG_Li256ELb0ELb1ELb0ELb0EEENS1_30DynamicPersistentTileSchedulerILi256ELi128ELb0ELb1ELb1EEEEEEEEEvNT_6ParamsE --------------------------
	.section	.text._ZN7cutlass13device_kernelIN5flash11enable_sm90INS1_16FlashAttnFwdSm90INS1_25CollectiveMainloopFwdSm90ILi2EN4cute5tupleIJNS5_1CILi1EEES8_S8_EEENS6_IJNS7_ILi128EEENS7_ILi96EEENS7_ILi64EEEEEELi256ENS_6half_tEfNS_4arch4Sm90ELb0ELb1ELb0ELb0ELb0ELb0ELb0ELb1ELb0ELb1ELb0ELb0EEENS1_21CollectiveEpilogueFwdINS6_IJSA_NS7_ILi256EEESB_EEES9_SE_SG_Li256ELb0ELb1ELb0ELb0EEENS1_30DynamicPersistentTileSchedulerILi256ELi128ELb0ELb1ELb1EEEEEEEEEvNT_6ParamsE,"ax",@progbits
	.align	128
.text._ZN7cutlass13device_kernelIN5flash11enable_sm90INS1_16FlashAttnFwdSm90INS1_25CollectiveMainloopFwdSm90ILi2EN4cute5tupleIJNS5_1CILi1EEES8_S8_EEENS6_IJNS7_ILi128EEENS7_ILi96EEENS7_ILi64EEEEEELi256ENS_6half_tEfNS_4arch4Sm90ELb0ELb1ELb0ELb0ELb0ELb0ELb0ELb1ELb0ELb1ELb0ELb0EEENS1_21CollectiveEpilogueFwdINS6_IJSA_NS7_ILi256EEESB_EEES9_SE_SG_Li256ELb0ELb1ELb0ELb0EEENS1_30DynamicPersistentTileSchedulerILi256ELi128ELb0ELb1ELb1EEEEEEEEEvNT_6ParamsE:
        .type           _ZN7cutlass13device_kernelIN5flash11enable_sm90INS1_16FlashAttnFwdSm90INS1_25CollectiveMainloopFwdSm90ILi2EN4cute5tupleIJNS5_1CILi1EEES8_S8_EEENS6_IJNS7_ILi128EEENS7_ILi96EEENS7_ILi64EEEEEELi256ENS_6half_tEfNS_4arch4Sm90ELb0ELb1ELb0ELb0ELb0ELb0ELb0ELb1ELb0ELb1ELb0ELb0EEENS1_21CollectiveEpilogueFwdINS6_IJSA_NS7_ILi256EEESB_EEES9_SE_SG_Li256ELb0ELb1ELb0ELb0EEENS1_30DynamicPersistentTileSchedulerILi256ELi128ELb0ELb1ELb1EEEEEEEEEvNT_6ParamsE,@function
        .size           _ZN7cutlass13device_kernelIN5flash11enable_sm90INS1_16FlashAttnFwdSm90INS1_25CollectiveMainloopFwdSm90ILi2EN4cute5tupleIJNS5_1CILi1EEES8_S8_EEENS6_IJNS7_ILi128EEENS7_ILi96EEENS7_ILi64EEEEEELi256ENS_6half_tEfNS_4arch4Sm90ELb0ELb1ELb0ELb0ELb0ELb0ELb0ELb1ELb0ELb1ELb0ELb0EEENS1_21CollectiveEpilogueFwdINS6_IJSA_NS7_ILi256EEESB_EEES9_SE_SG_Li256ELb0ELb1ELb0ELb0EEENS1_30DynamicPersistentTileSchedulerILi256ELi128ELb0ELb1ELb1EEEEEEEEEvNT_6ParamsE,(.L_x_24 - _ZN7cutlass13device_kernelIN5flash11enable_sm90INS1_16FlashAttnFwdSm90INS1_25CollectiveMainloopFwdSm90ILi2EN4cute5tupleIJNS5_1CILi1EEES8_S8_EEENS6_IJNS7_ILi128EEENS7_ILi96EEENS7_ILi64EEEEEELi256ENS_6half_tEfNS_4arch4Sm90ELb0ELb1ELb0ELb0ELb0ELb0ELb0ELb1ELb0ELb1ELb0ELb0EEENS1_21CollectiveEpilogueFwdINS6_IJSA_NS7_ILi256EEESB_EEES9_SE_SG_Li256ELb0ELb1ELb0ELb0EEENS1_30DynamicPersistentTileSchedulerILi256ELi128ELb0ELb1ELb1EEEEEEEEEvNT_6ParamsE)
        .other          _ZN7cutlass13device_kernelIN5flash11enable_sm90INS1_16FlashAttnFwdSm90INS1_25CollectiveMainloopFwdSm90ILi2EN4cute5tupleIJNS5_1CILi1EEES8_S8_EEENS6_IJNS7_ILi128EEENS7_ILi96EEENS7_ILi64EEEEEELi256ENS_6half_tEfNS_4arch4Sm90ELb0ELb1ELb0ELb0ELb0ELb0ELb0ELb1ELb0ELb1ELb0ELb0EEENS1_21CollectiveEpilogueFwdINS6_IJSA_NS7_ILi256EEESB_EEES9_SE_SG_Li256ELb0ELb1ELb0ELb0EEENS1_30DynamicPersistentTileSchedulerILi256ELi128ELb0ELb1ELb1EEEEEEEEEvNT_6ParamsE,@"STO_CUDA_ENTRY STV_DEFAULT"
_ZN7cutlass13device_kernelIN5flash11enable_sm90INS1_16FlashAttnFwdSm90INS1_25CollectiveMainloopFwdSm90ILi2EN4cute5tupleIJNS5_1CILi1EEES8_S8_EEENS6_IJNS7_ILi128EEENS7_ILi96EEENS7_ILi64EEEEEELi256ENS_6half_tEfNS_4arch4Sm90ELb0ELb1ELb0ELb0ELb0ELb0ELb0ELb1ELb0ELb1ELb0ELb0EEENS1_21CollectiveEpilogueFwdINS6_IJSA_NS7_ILi256EEESB_EEES9_SE_SG_Li256ELb0ELb1ELb0ELb0EEENS1_30DynamicPersistentTileSchedulerILi256ELi128ELb0ELb1ELb1EEEEEEEEEvNT_6ParamsE:
[----:B------:R-:W-:Y:S01]  /*0000*/  LDC R1, c[0x0][0x37c] ;  /* 0x0000df00ff017b82 */ /* 0x000fe20000000800 */
[----:B------:R-:W-:Y:S05]  /*0010*/  EXIT ;  /* 0x000000000000794d */ /* 0x000fea0003800000 */
.L_x_6:
        /* <DEDUP_REMOVED lines=14> */
.L_x_24:


//--------------------- .text._ZN7cutlass13device_kernelIN5flash11enable_sm90INS1_16FlashAttnFwdSm90INS1_25CollectiveMainloopFwdSm90ILi2EN4cute5tupleIJNS5_1CILi1EEES8_S8_EEENS6_IJNS7_ILi128EEENS7_ILi96EEENS7_ILi64EEEEEELi256ENS_6half_tEfNS_4arch4Sm90ELb0ELb1ELb0ELb0ELb0ELb0ELb1ELb1ELb0ELb1ELb0ELb0EEENS1_21CollectiveEpilogueFwdINS6_IJSA_NS7_ILi256EEESB_EEES9_SE_SG_Li256ELb0ELb1ELb0ELb0EEENS1_30DynamicPersistentTileSchedulerILi256ELi128ELb0ELb1ELb1EEEEEEEEEvNT_6ParamsE --------------------------
	.section	.text._ZN7cutlass13device_kernelIN5flash11enable_sm90INS1_16FlashAttnFwdSm90INS1_25CollectiveMainloopFwdSm90ILi2EN4cute5tupleIJNS5_1CILi1EEES8_S8_EEENS6_IJNS7_ILi128EEENS7_ILi96EEENS7_ILi64EEEEEELi256ENS_6half_tEfNS_4arch4Sm90ELb0ELb1ELb0ELb0ELb0ELb0ELb1ELb1ELb0ELb1ELb0ELb0EEENS1_21CollectiveEpilogueFwdINS6_IJSA_NS7_ILi256EEESB_EEES9_SE_SG_Li256ELb0ELb1ELb0ELb0EEENS1_30DynamicPersistentTileSchedulerILi256ELi128ELb0ELb1ELb1EEEEEEEEEvNT_6ParamsE,"ax",@progbits
	.align	128
.text._ZN7cutlass13device_kernelIN5flash11enable_sm90INS1_16FlashAttnFwdSm90INS1_25CollectiveMainloopFwdSm90ILi2EN4cute5tupleIJNS5_1CILi1EEES8_S8_EEENS6_IJNS7_ILi128EEENS7_ILi96EEENS7_ILi64EEEEEELi256ENS_6half_tEfNS_4arch4Sm90ELb0ELb1ELb0ELb0ELb0ELb0ELb1ELb1ELb0ELb1ELb0ELb0EEENS1_21CollectiveEpilogueFwdINS6_IJSA_NS7_ILi256EEESB_EEES9_SE_SG_Li256ELb0ELb1ELb0ELb0EEENS1_30DynamicPersistentTileSchedulerILi256ELi128ELb0ELb1ELb1EEEEEEEEEvNT_6ParamsE:
        .type           _ZN7cutlass13device_kernelIN5flash11enable_sm90INS1_16FlashAttnFwdSm90INS1_25CollectiveMainloopFwdSm90ILi2EN4cute5tupleIJNS5_1CILi1EEES8_S8_EEENS6_IJNS7_ILi128EEENS7_ILi96EEENS7_ILi64EEEEEELi256ENS_6half_tEfNS_4arch4Sm90ELb0ELb1ELb0ELb0ELb0ELb0ELb1ELb1ELb0ELb1ELb0ELb0EEENS1_21CollectiveEpilogueFwdINS6_IJSA_NS7_ILi256EEESB_EEES9_SE_SG_Li256ELb0ELb1ELb0ELb0EEENS1_30DynamicPersistentTileSchedulerILi256ELi128ELb0ELb1ELb1EEEEEEEEEvNT_6ParamsE,@function
        .size           _ZN7cutlass13device_kernelIN5flash11enable_sm90INS1_16FlashAttnFwdSm90INS1_25CollectiveMainloopFwdSm90ILi2EN4cute5tupleIJNS5_1CILi1EEES8_S8_EEENS6_IJNS7_ILi128EEENS7_ILi96EEENS7_ILi64EEEEEELi256ENS_6half_tEfNS_4arch4Sm90ELb0ELb1ELb0ELb0ELb0ELb0ELb1ELb1ELb0ELb1ELb0ELb0EEENS1_21CollectiveEpilogueFwdINS6_IJSA_NS7_ILi256EEESB_EEES9_SE_SG_Li256ELb0ELb1ELb0ELb0EEENS1_30DynamicPersistentTileSchedulerILi256ELi128ELb0ELb1ELb1EEEEEEEEEvNT_6ParamsE,(.L_x_25 - _ZN7cutlass13device_kernelIN5flash11enable_sm90INS1_16FlashAttnFwdSm90INS1_25CollectiveMainloopFwdSm90ILi2EN4cute5tupleIJNS5_1CILi1EEES8_S8_EEENS6_IJNS7_ILi128EEENS7_ILi96EEENS7_ILi64EEEEEELi256ENS_6half_tEfNS_4arch4Sm90ELb0ELb1ELb0ELb0ELb0ELb0ELb1ELb1ELb0ELb1ELb0ELb0EEENS1_21CollectiveEpilogueFwdINS6_IJSA_NS7_ILi256EEESB_EEES9_SE_SG_Li256ELb0ELb1ELb0ELb0EEENS1_30DynamicPersistentTileSchedulerILi256ELi128ELb0ELb1ELb1EEEEEEEEEvNT_6ParamsE)
        .other          _ZN7cutlass13device_kernelIN5flash11enable_sm90INS1_16FlashAttnFwdSm90INS1_25CollectiveMainloopFwdSm90ILi2EN4cute5tupleIJNS5_1CILi1EEES8_S8_EEENS6_IJNS7_ILi128EEENS7_ILi96EEENS7_ILi64EEEEEELi256ENS_6half_tEfNS_4arch4Sm90ELb0ELb1ELb0ELb0ELb0ELb0ELb1ELb1ELb0ELb1ELb0ELb0EEENS1_21CollectiveEpilogueFwdINS6_IJSA_NS7_ILi256EEESB_EEES9_SE_SG_Li256ELb0ELb1ELb0ELb0EEENS1_30DynamicPersistentTileSchedulerILi256ELi128ELb0ELb1ELb1EEEEEEEEEvNT_6ParamsE,@"STO_CUDA_ENTRY STV_DEFAULT"
_ZN7cutlass13device_kernelIN5flash11enable_sm90INS1_16FlashAttnFwdSm90INS1_25CollectiveMainloopFwdSm90ILi2EN4cute5tupleIJNS5_1CILi1EEES8_S8_EEENS6_IJNS7_ILi128EEENS7_ILi96EEENS7_ILi64EEEEEELi256ENS_6half_tEfNS_4arch4Sm90ELb0ELb1ELb0ELb0ELb0ELb0ELb1ELb1ELb0ELb1ELb0ELb0EEENS1_21CollectiveEpilogueFwdINS6_IJSA_NS7_ILi256EEESB_EEES9_SE_SG_Li256ELb0ELb1ELb0ELb0EEENS1_30DynamicPersistentTileSchedulerILi256ELi128ELb0ELb1ELb1EEEEEEEEEvNT_6ParamsE:
[----:B------:R-:W-:Y:S01]  /*0000*/  LDC R1, c[0x0][0x37c] ;  /* 0x0000df00ff017b82 */ /* 0x000fe20000000800 */
[----:B------:R-:W-:Y:S05]  /*0010*/  EXIT ;  /* 0x000000000000794d */ /* 0x000fea0003800000 */
.L_x_7:
        /* <DEDUP_REMOVED lines=14> */
.L_x_25:


//--------------------- .text._ZN7cutlass13device_kernelIN5flash11enable_sm90INS1_16FlashAttnFwdSm90INS1_25CollectiveMainloopFwdSm90ILi2EN4cute5tupleIJNS5_1CILi1EEES8_S8_EEENS6_IJNS7_ILi128EEENS7_ILi96EEENS7_ILi64EEEEEELi256ENS_6half_tEfNS_4arch4Sm90ELb0ELb1ELb0ELb1ELb0ELb0ELb0ELb1ELb0ELb1ELb0ELb0EEENS1_21CollectiveEpilogueFwdINS6_IJSA_NS7_ILi256EEESB_EEES9_SE_SG_Li256ELb1ELb1ELb0ELb0EEENS1_36VarlenDynamicPersistentTileSchedulerILi128ELi96ELi256ELi128ELb0ELb1ELb1ELb1ELb0ELb1EEEEEEEEEvNT_6ParamsE --------------------------
	.section	.text._ZN7cutlass13device_kernelIN5flash11enable_sm90INS1_16FlashAttnFwdSm90INS1_25CollectiveMainloopFwdSm90ILi2EN4cute5tupleIJNS5_1CILi1EEES8_S8_EEENS6_IJNS7_ILi128EEENS7_ILi96EEENS7_ILi64EEEEEELi256ENS_6half_tEfNS_4arch4Sm90ELb0ELb1ELb0ELb1ELb0ELb0ELb0ELb1ELb0ELb1ELb0ELb0EEENS1_21CollectiveEpilogueFwdINS6_IJSA_NS7_ILi256EEESB_EEES9_SE_SG_Li256ELb1ELb1ELb0ELb0EEENS1_36VarlenDynamicPersistentTileSchedulerILi128ELi96ELi256ELi128ELb0ELb1ELb1ELb1ELb0ELb1EEEEEEEEEvNT_6ParamsE,"ax",@progbits
	.align	128
.text._ZN7cutlass13device_kernelIN5flash11enable_sm90INS1_16FlashAttnFwdSm90INS1_25CollectiveMainloopFwdSm90ILi2EN4cute5tupleIJNS5_1CILi1EEES8_S8_EEENS6_IJNS7_ILi128EEENS7_ILi96EEENS7_ILi64EEEEEELi256ENS_6half_tEfNS_4arch4Sm90ELb0ELb1ELb0ELb1ELb0ELb0ELb0ELb1ELb0ELb1ELb0ELb0EEENS1_21CollectiveEpilogueFwdINS6_IJSA_NS7_ILi256EEESB_EEES9_SE_SG_Li256ELb1ELb1ELb0ELb0EEENS1_36VarlenDynamicPersistentTileSchedulerILi128ELi96ELi256ELi128ELb0ELb1ELb1ELb1ELb0ELb1EEEEEEEEEvNT_6ParamsE:
        .type           _ZN7cutlass13device_kernelIN5flash11enable_sm90INS1_16FlashAttnFwdSm90INS1_25CollectiveMainloopFwdSm90ILi2EN4cute5tupleIJNS5_1CILi1EEES8_S8_EEENS6_IJNS7_ILi128EEENS7_ILi96EEENS7_ILi64EEEEEELi256ENS_6half_tEfNS_4arch4Sm90ELb0ELb1ELb0ELb1ELb0ELb0ELb0ELb1ELb0ELb1ELb0ELb0EEENS1_21CollectiveEpilogueFwdINS6_IJSA_NS7_ILi256EEESB_EEES9_SE_SG_Li256ELb1ELb1ELb0ELb0EEENS1_36VarlenDynamicPersistentTileSchedulerILi128ELi96ELi256ELi128ELb0ELb1ELb1ELb1ELb0ELb1EEEEEEEEEvNT_6ParamsE,@function
        .size           _ZN7cutlass13device_kernelIN5flash11enable_sm90INS1_16FlashAttnFwdSm90INS1_25CollectiveMainloopFwdSm90ILi2EN4cute5tupleIJNS5_1CILi1EEES8_S8_EEENS6_IJNS7_ILi128EEENS7_ILi96EEENS7_ILi64EEEEEELi256ENS_6half_tEfNS_4arch4Sm90ELb0ELb1ELb0ELb1ELb0ELb0ELb0ELb1ELb0ELb1ELb0ELb0EEENS1_21CollectiveEpilogueFwdINS6_IJSA_NS7_ILi256EEESB_EEES9_SE_SG_Li256ELb1ELb1ELb0ELb0EEENS1_36VarlenDynamicPersistentTileSchedulerILi128ELi96ELi256ELi128ELb0ELb1ELb1ELb1ELb0ELb1EEEEEEEEEvNT_6ParamsE,(.L_x_26 - _ZN7cutlass13device_kernelIN5flash11enable_sm90INS1_16FlashAttnFwdSm90INS1_25CollectiveMainloopFwdSm90ILi2EN4cute5tupleIJNS5_1CILi1EEES8_S8_EEENS6_IJNS7_ILi128EEENS7_ILi96EEENS7_ILi64EEEEEELi256ENS_6half_tEfNS_4arch4Sm90ELb0ELb1ELb0ELb1ELb0ELb0ELb0ELb1ELb0ELb1ELb0ELb0EEENS1_21CollectiveEpilogueFwdINS6_IJSA_NS7_ILi256EEESB_EEES9_SE_SG_Li256ELb1ELb1ELb0ELb0EEENS1_36VarlenDynamicPersistentTileSchedulerILi128ELi96ELi256ELi128ELb0ELb1ELb1ELb1ELb0ELb1EEEEEEEEEvNT_6ParamsE)
        .other          _ZN7cutlass13device_kernelIN5flash11enable_sm90INS1_16FlashAttnFwdSm90INS1_25CollectiveMainloopFwdSm90ILi2EN4cute5tupleIJNS5_1CILi1EEES8_S8_EEENS6_IJNS7_ILi128EEENS7_ILi96EEENS7_ILi64EEEEEELi256ENS_6half_tEfNS_4arch4Sm90ELb0ELb1ELb0ELb1ELb0ELb0ELb0ELb1ELb0ELb1ELb0ELb0EEENS1_21CollectiveEpilogueFwdINS6_IJSA_NS7_ILi256EEESB_EEES9_SE_SG_Li256ELb1ELb1ELb0ELb0EEENS1_36VarlenDynamicPersistentTileSchedulerILi128ELi96ELi256ELi128ELb0ELb1ELb1ELb1ELb0ELb1EEEEEEEEEvNT_6ParamsE,@"STO_CUDA_ENTRY STV_DEFAULT"
_ZN7cutlass13device_kernelIN5flash11enable_sm90INS1_16FlashAttnFwdSm90INS1_25CollectiveMainloopFwdSm90ILi2EN4cute5tupleIJNS5_1CILi1EEES8_S8_EEENS6_IJNS7_ILi128EEENS7_ILi96EEENS7_ILi64EEEEEELi256ENS_6half_tEfNS_4arch4Sm90ELb0ELb1ELb0ELb1ELb0ELb0ELb0ELb1ELb0ELb1ELb0ELb0EEENS1_21CollectiveEpilogueFwdINS6_IJSA_NS7_ILi256EEESB_EEES9_SE_SG_Li256ELb1ELb1ELb0ELb0EEENS1_36VarlenDynamicPersistentTileSchedulerILi128ELi96ELi256ELi128ELb0ELb1ELb1ELb1ELb0ELb1EEEEEEEEEvNT_6ParamsE:
[----:B------:R-:W-:Y:S01]  /*0000*/  LDC R1, c[0x0][0x37c] ;  /* 0x0000df00ff017b82 */ /* 0x000fe20000000800 */
[----:B------:R-:W-:Y:S05]  /*0010*/  EXIT ;  /* 0x000000000000794d */ /* 0x000fea0003800000 */
.L_x_8:
        /* <DEDUP_REMOVED lines=14> */
.L_x_26:


//--------------------- .text._ZN7cutlass13device_kernelIN5flash11enable_sm90INS1_16FlashAttnFwdSm90INS1_25CollectiveMainloopFwdSm90ILi2EN4cute5tupleIJNS5_1CILi1EEES8_S8_EEENS6_IJNS7_ILi128EEENS7_ILi96EEENS7_ILi64EEEEEELi256ENS_6half_tEfNS_4arch4Sm90ELb0ELb1ELb0ELb1ELb0ELb1ELb0ELb1ELb0ELb1ELb0ELb0EEENS1_21CollectiveEpilogueFwdINS6_IJSA_NS7_ILi256EEESB_EEES9_SE_SG_Li256ELb1ELb1ELb0ELb0EEENS1_36VarlenDynamicPersistentTileSchedulerILi128ELi96ELi256ELi128ELb0ELb1ELb1ELb1ELb0ELb1EEEEEEEEEvNT_6ParamsE --------------------------
	.section	.text._ZN7cutlass13device_kernelIN5flash11enable_sm90INS1_16FlashAttnFwdSm90INS1_25CollectiveMainloopFwdSm90ILi2EN4cute5tupleIJNS5_1CILi1EEES8_S8_EEENS6_IJNS7_ILi128EEENS7_ILi96EEENS7_ILi64EEEEEELi256ENS_6half_tEfNS_4arch4Sm90ELb0ELb1ELb0ELb1ELb0ELb1ELb0ELb1ELb0ELb1ELb0ELb0EEENS1_21CollectiveEpilogueFwdINS6_IJSA_NS7_ILi256EEESB_EEES9_SE_SG_Li256ELb1ELb1ELb0ELb0EEENS1_36VarlenDynamicPersistentTileSchedulerILi128ELi96ELi256ELi128ELb0ELb1ELb1ELb1ELb0ELb1EEEEEEEEEvNT_6ParamsE,"ax",@progbits
	.align	128
.text._ZN7cutlass13device_kernelIN5flash11enable_sm90INS1_16FlashAttnFwdSm90INS1_25CollectiveMainloopFwdSm90ILi2EN4cute5tupleIJNS5_1CILi1EEES8_S8_EEENS6_IJNS7_ILi128EEENS7_ILi96EEENS7_ILi64EEEEEELi256ENS_6half_tEfNS_4arch4Sm90ELb0ELb1ELb0ELb1ELb0ELb1ELb0ELb1ELb0ELb1ELb0ELb0EEENS1_21CollectiveEpilogueFwdINS6_IJSA_NS7_ILi256EEESB_EEES9_SE_SG_Li256ELb1ELb1ELb0ELb0EEENS1_36VarlenDynamicPersistentTileSchedulerILi128ELi96ELi256ELi128ELb0ELb1ELb1ELb1ELb0ELb1EEEEEEEEEvNT_6ParamsE:
        .type           _ZN7cutlass13device_kernelIN5flash11enable_sm90INS1_16FlashAttnFwdSm90INS1_25CollectiveMainloopFwdSm90ILi2EN4cute5tupleIJNS5_1CILi1EEES8_S8_EEENS6_IJNS7_ILi128EEENS7_ILi96EEENS7_ILi64EEEEEELi256ENS_6half_tEfNS_4arch4Sm90ELb0ELb1ELb0ELb1ELb0ELb1ELb0ELb1ELb0ELb1ELb0ELb0EEENS1_21CollectiveEpilogueFwdINS6_IJSA_NS7_ILi256EEESB_EEES9_SE_SG_Li256ELb1ELb1ELb0ELb0EEENS1_36VarlenDynamicPersistentTileSchedulerILi128ELi96ELi256ELi128ELb0ELb1ELb1ELb1ELb0ELb1EEEEEEEEEvNT_6ParamsE,@function
        .size           _ZN7cutlass13device_kernelIN5flash11enable_sm90INS1_16FlashAttnFwdSm90INS1_25CollectiveMainloopFwdSm90ILi2EN4cute5tupleIJNS5_1CILi1EEES8_S8_EEENS6_IJNS7_ILi128EEENS7_ILi96EEENS7_ILi64EEEEEELi256ENS_6half_tEfNS_4arch4Sm90ELb0ELb1ELb0ELb1ELb0ELb1ELb0ELb1ELb0ELb1ELb0ELb0EEENS1_21CollectiveEpilogueFwdINS6_IJSA_NS7_ILi256EEESB_EEES9_SE_SG_Li256ELb1ELb1ELb0ELb0EEENS1_36VarlenDynamicPersistentTileSchedulerILi128ELi96ELi256ELi128ELb0ELb1ELb1ELb1ELb0ELb1EEEEEEEEEvNT_6ParamsE,(.L_x_27 - _ZN7cutlass13device_kernelIN5flash11enable_sm90INS1_16FlashAttnFwdSm90INS1_25CollectiveMainloopFwdSm90ILi2EN4cute5tupleIJNS5_1CILi1EEES8_S8_EEENS6_IJNS7_ILi128EEENS7_ILi96EEENS7_ILi64EEEEEELi256ENS_6half_tEfNS_4arch4Sm90ELb0ELb1ELb0ELb1ELb0ELb1ELb0ELb1ELb0ELb1ELb0ELb0EEENS1_21CollectiveEpilogueFwdINS6_IJSA_NS7_ILi256EEESB_EEES9_SE_SG_Li256ELb1ELb1ELb0ELb0EEENS1_36VarlenDynamicPersistentTileSchedulerILi128ELi96ELi256ELi128ELb0ELb1ELb1ELb1ELb0ELb1EEEEEEEEEvNT_6ParamsE)
        .other          _ZN7cutlass13device_kernelIN5flash11enable_sm90INS1_16FlashAttnFwdSm90INS1_25CollectiveMainloopFwdSm90ILi2EN4cute5tupleIJNS5_1CILi1EEES8_S8_EEENS6_IJNS7_ILi128EEENS7_ILi96EEENS7_ILi64EEEEEELi256ENS_6half_tEfNS_4arch4Sm90ELb0ELb1ELb0ELb1ELb0ELb1ELb0ELb1ELb0ELb1ELb0ELb0EEENS1_21CollectiveEpilogueFwdINS6_IJSA_NS7_ILi256EEESB_EEES9_SE_SG_Li256ELb1ELb1ELb0ELb0EEENS1_36VarlenDynamicPersistentTileSchedulerILi128ELi96ELi256ELi128ELb0ELb1ELb1ELb1ELb0ELb1EEEEEEEEEvNT_6ParamsE,@"STO_CUDA_ENTRY STV_DEFAULT"
_ZN7cutlass13device_kernelIN5flash11enable_sm90INS1_16FlashAttnFwdSm90INS1_25CollectiveMainloopFwdSm90ILi2EN4cute5tupleIJNS5_1CILi1EEES8_S8_EEENS6_IJNS7_ILi128EEENS7_ILi96EEENS7_ILi64EEEEEELi256ENS_6half_tEfNS_4arch4Sm90ELb0ELb1ELb0ELb1ELb0ELb1ELb0ELb1ELb0ELb1ELb0ELb0EEENS1_21CollectiveEpilogueFwdINS6_IJSA_NS7_ILi256EEESB_EEES9_SE_SG_Li256ELb1ELb1ELb0ELb0EEENS1_36VarlenDynamicPersistentTileSchedulerILi128ELi96ELi256ELi128ELb0ELb1ELb1ELb1ELb0ELb1EEEEEEEEEvNT_6ParamsE:
[----:B------:R-:W-:Y:S01]  /*0000*/  LDC R1, c[0x0][0x37c] ;  /* 0x0000df00ff017b82 */ /* 0x000fe20000000800 */
[----:B------:R-:W-:Y:S05]  /*0010*/  EXIT ;  /* 0x000000000000794d */ /* 0x000fea0003800000 */
.L_x_9:
        /* <DEDUP_REMOVED lines=14> */
.L_x_27:


//--------------------- .text._ZN7cutlass13device_kernelIN5flash11enable_sm90INS1_16FlashAttnFwdSm90INS1_25CollectiveMainloopFwdSm90ILi2EN4cute5tupleIJNS5_1CILi1EEES8_S8_EEENS6_IJNS7_ILi128EEENS7_ILi96EEENS7_ILi64EEEEEELi256ENS_6half_tEfNS_4arch4Sm90ELb0ELb1ELb0ELb1ELb0ELb0ELb1ELb1ELb0ELb1ELb0ELb0EEENS1_21CollectiveEpilogueFwdINS6_IJSA_NS7_ILi256EEESB_EEES9_SE_SG_Li256ELb1ELb1ELb0ELb0EEENS1_36VarlenDynamicPersistentTileSchedulerILi128ELi96ELi256ELi128ELb0ELb1ELb1ELb1ELb0ELb1EEEEEEEEEvNT_6ParamsE --------------------------
	.section	.text._ZN7cutlass13device_kernelIN5flash11enable_sm90INS1_16FlashAttnFwdSm90INS1_25CollectiveMainloopFwdSm90ILi2EN4cute5tupleIJNS5_1CILi1EEES8_S8_EEENS6_IJNS7_ILi128EEENS7_ILi96EEENS7_ILi64EEEEEELi256ENS_6half_tEfNS_4arch4Sm90ELb0ELb1ELb0ELb1ELb0ELb0ELb1ELb1ELb0ELb1ELb0ELb0EEENS1_21CollectiveEpilogueFwdINS6_IJSA_NS7_ILi256EEESB_EEES9_SE_SG_Li256ELb1ELb1ELb0ELb0EEENS1_36VarlenDynamicPersistentTileSchedulerILi128ELi96ELi256ELi128ELb0ELb1ELb1ELb1ELb0ELb1EEEEEEEEEvNT_6ParamsE,"ax",@progbits
	.align	128
.text._ZN7cutlass13device_kernelIN5flash11enable_sm90INS1_16FlashAttnFwdSm90INS1_25CollectiveMainloopFwdSm90ILi2EN4cute5tupleIJNS5_1CILi1EEES8_S8_EEENS6_IJNS7_ILi128EEENS7_ILi96EEENS7_ILi64EEEEEELi256ENS_6half_tEfNS_4arch4Sm90ELb0ELb1ELb0ELb1ELb0ELb0ELb1ELb1ELb0ELb1ELb0ELb0EEENS1_21CollectiveEpilogueFwdINS6_IJSA_NS7_ILi256EEESB_EEES9_SE_SG_Li256ELb1ELb1ELb0ELb0EEENS1_36VarlenDynamicPersistentTileSchedulerILi128ELi96ELi256ELi128ELb0ELb1ELb1ELb1ELb0ELb1EEEEEEEEEvNT_6ParamsE:
        .type           _ZN7cutlass13device_kernelIN5flash11enable_sm90INS1_16FlashAttnFwdSm90INS1_25CollectiveMainloopFwdSm90ILi2EN4cute5tupleIJNS5_1CILi1EEES8_S8_EEENS6_IJNS7_ILi128EEENS7_ILi96EEENS7_ILi64EEEEEELi256ENS_6half_tEfNS_4arch4Sm90ELb0ELb1ELb0ELb1ELb0ELb0ELb1ELb1ELb0ELb1ELb0ELb0EEENS1_21CollectiveEpilogueFwdINS6_IJSA_NS7_ILi256EEESB_EEES9_SE_SG_Li256ELb1ELb1ELb0ELb0EEENS1_36VarlenDynamicPersistentTileSchedulerILi128ELi96ELi256ELi128ELb0ELb1ELb1ELb1ELb0ELb1EEEEEEEEEvNT_6ParamsE,@function
        .size           _ZN7cutlass13device_kernelIN5flash11enable_sm90INS1_16FlashAttnFwdSm90INS1_25CollectiveMainloopFwdSm90ILi2EN4cute5tupleIJNS5_1CILi1EEES8_S8_EEENS6_IJNS7_ILi128EEENS7_ILi96EEENS7_ILi64EEEEEELi256ENS_6half_tEfNS_4arch4Sm90ELb0ELb1ELb0ELb1ELb0ELb0ELb1ELb1ELb0ELb1ELb0ELb0EEENS1_21CollectiveEpilogueFwdINS6_IJSA_NS7_ILi256EEESB_EEES9_SE_SG_Li256ELb1ELb1ELb0ELb0EEENS1_36VarlenDynamicPersistentTileSchedulerILi128ELi96ELi256ELi128ELb0ELb1ELb1ELb1ELb0ELb1EEEEEEEEEvNT_6ParamsE,(.L_x_28 - _ZN7cutlass13device_kernelIN5flash11enable_sm90INS1_16FlashAttnFwdSm90INS1_25CollectiveMainloopFwdSm90ILi2EN4cute5tupleIJNS5_1CILi1EEES8_S8_EEENS6_IJNS7_ILi128EEENS7_ILi96EEENS7_ILi64EEEEEELi256ENS_6half_tEfNS_4arch4Sm90ELb0ELb1ELb0ELb1ELb0ELb0ELb1ELb1ELb0ELb1ELb0ELb0EEENS1_21CollectiveEpilogueFwdINS6_IJSA_NS7_ILi256EEESB_EEES9_SE_SG_Li256ELb1ELb1ELb0ELb0EEENS1_36VarlenDynamicPersistentTileSchedulerILi128ELi96ELi256ELi128ELb0ELb1ELb1ELb1ELb0ELb1EEEEEEEEEvNT_6ParamsE)
        .other          _ZN7cutlass13device_kernelIN5flash11enable_sm90INS1_16FlashAttnFwdSm90INS1_25CollectiveMainloopFwdSm90ILi2EN4cute5tupleIJNS5_1CILi1EEES8_S8_EEENS6_IJNS7_ILi128EEENS7_ILi96EEENS7_ILi64EEEEEELi256ENS_6half_tEfNS_4arch4Sm90ELb0ELb1ELb0ELb1ELb0ELb0ELb1ELb1ELb0ELb1ELb0ELb0EEENS1_21CollectiveEpilogueFwdINS6_IJSA_NS7_ILi256EEESB_EEES9_SE_SG_Li256ELb1ELb1ELb0ELb0EEENS1_36VarlenDynamicPersistentTileSchedulerILi128ELi96ELi256ELi128ELb0ELb1ELb1ELb1ELb0ELb1EEEEEEEEEvNT_6ParamsE,@"STO_CUDA_ENTRY STV_DEFAULT"
_ZN7cutlass13device_kernelIN5flash11enable_sm90INS1_16FlashAttnFwdSm90INS1_25CollectiveMainloopFwdSm90ILi2EN4cute5tupleIJNS5_1CILi1EEES8_S8_EEENS6_IJNS7_ILi128EEENS7_ILi96EEENS7_ILi64EEEEEELi256ENS_6half_tEfNS_4arch4Sm90ELb0ELb1ELb0ELb1ELb0ELb0ELb1ELb1ELb0ELb1ELb0ELb0EEENS1_21CollectiveEpilogueFwdINS6_IJSA_NS7_ILi256EEESB_EEES9_SE_SG_Li256ELb1ELb1ELb0ELb0EEENS1_36VarlenDynamicPersistentTileSchedulerILi128ELi96ELi256ELi128ELb0ELb1ELb1ELb1ELb0ELb1EEEEEEEEEvNT_6ParamsE:
[----:B------:R-:W-:Y:S01]  /*0000*/  LDC R1, c[0x0][0x37c] ;  /* 0x0000df00ff017b82 */ /* 0x000fe20000000800 */
[----:B------:R-:W-:Y:S05]  /*0010*/  EXIT ;  /* 0x000000000000794d */ /* 0x000fea0003800000 */
.L_x_10:
        /* <DEDUP_REMOVED lines=14> */
.L_x_28:


//--------------------- .text._ZN7cutlass13device_kernelIN5flash11enable_sm90INS1_16FlashAttnFwdSm90INS1_25CollectiveMainloopFwdSm90ILi2EN4cute5tupleIJNS5_1CILi1EEES8_S8_EEENS6_IJNS7_ILi128EEENS7_ILi96EEENS7_ILi64EEEEEELi256ENS_6half_tEfNS_4arch4Sm90ELb0ELb1ELb0ELb1ELb0ELb1ELb1ELb1ELb0ELb1ELb0ELb0EEENS1_21CollectiveEpilogueFwdINS6_IJSA_NS7_ILi256EEESB_EEES9_SE_SG_Li256ELb1ELb1ELb0ELb0EEENS1_36VarlenDynamicPersistentTileSchedulerILi128ELi96ELi256ELi128ELb0ELb1ELb1ELb1ELb0ELb1EEEEEEEEEvNT_6ParamsE --------------------------
	.section	.text._ZN7cutlass13device_kernelIN5flash11enable_sm90INS1_16FlashAttnFwdSm90INS1_25CollectiveMainloopFwdSm90ILi2EN4cute5tupleIJNS5_1CILi1EEES8_S8_EEENS6_IJNS7_ILi128EEENS7_ILi96EEENS7_ILi64EEEEEELi256ENS_6half_tEfNS_4arch4Sm90ELb0ELb1ELb0ELb1ELb0ELb1ELb1ELb1ELb0ELb1ELb0ELb0EEENS1_21CollectiveEpilogueFwdINS6_IJSA_NS7_ILi256EEESB_EEES9_SE_SG_Li256ELb1ELb1ELb0ELb0EEENS1_36VarlenDynamicPersistentTileSchedulerILi128ELi96ELi256ELi128ELb0ELb1ELb1ELb1ELb0ELb1EEEEEEEEEvNT_6ParamsE,"ax",@progbits
	.align	128
.text._ZN7cutlass13device_kernelIN5flash11enable_sm90INS1_16FlashAttnFwdSm90INS1_25CollectiveMainloopFwdSm90ILi2EN4cute5tupleIJNS5_1CILi1EEES8_S8_EEENS6_IJNS7_ILi128EEENS7_ILi96EEENS7_ILi64EEEEEELi256ENS_6half_tEfNS_4arch4Sm90ELb0ELb1ELb0ELb1ELb0ELb1ELb1ELb1ELb0ELb1ELb0ELb0EEENS1_21CollectiveEpilogueFwdINS6_IJSA_NS7_ILi256EEESB_EEES9_SE_SG_Li256ELb1ELb1ELb0ELb0EEENS1_36VarlenDynamicPersistentTileSchedulerILi128ELi96ELi256ELi128ELb0ELb1ELb1ELb1ELb0ELb1EEEEEEEEEvNT_6ParamsE:
        .type           _ZN7cutlass13device_kernelIN5flash11enable_sm90INS1_16FlashAttnFwdSm90INS1_25CollectiveMainloopFwdSm90ILi2EN4cute5tupleIJNS5_1CILi1EEES8_S8_EEENS6_IJNS7_ILi128EEENS7_ILi96EEENS7_ILi64EEEEEELi256ENS_6half_tEfNS_4arch4Sm90ELb0ELb1ELb0ELb1ELb0ELb1ELb1ELb1ELb0ELb1ELb0ELb0EEENS1_21CollectiveEpilogueFwdINS6_IJSA_NS7_ILi256EEESB_EEES9_SE_SG_Li256ELb1ELb1ELb0ELb0EEENS1_36VarlenDynamicPersistentTileSchedulerILi128ELi96ELi256ELi128ELb0ELb1ELb1ELb1ELb0ELb1EEEEEEEEEvNT_6ParamsE,@function
        .size           _ZN7cutlass13device_kernelIN5flash11enable_sm90INS1_16FlashAttnFwdSm90INS1_25CollectiveMainloopFwdSm90ILi2EN4cute5tupleIJNS5_1CILi1EEES8_S8_EEENS6_IJNS7_ILi128EEENS7_ILi96EEENS7_ILi64EEEEEELi256ENS_6half_tEfNS_4arch4Sm90ELb0ELb1ELb0ELb1ELb0ELb1ELb1ELb1ELb0ELb1ELb0ELb0EEENS1_21CollectiveEpilogueFwdINS6_IJSA_NS7_ILi256EEESB_EEES9_SE_SG_Li256ELb1ELb1ELb0ELb0EEENS1_36VarlenDynamicPersistentTileSchedulerILi128ELi96ELi256ELi128ELb0ELb1ELb1ELb1ELb0ELb1EEEEEEEEEvNT_6ParamsE,(.L_x_29 - _ZN7cutlass13device_kernelIN5flash11enable_sm90INS1_16FlashAttnFwdSm90INS1_25CollectiveMainloopFwdSm90ILi2EN4cute5tupleIJNS5_1CILi1EEES8_S8_EEENS6_IJNS7_ILi128EEENS7_ILi96EEENS7_ILi64EEEEEELi256ENS_6half_tEfNS_4arch4Sm90ELb0ELb1ELb0ELb1ELb0ELb1ELb1ELb1ELb0ELb1ELb0ELb0EEENS1_21CollectiveEpilogueFwdINS6_IJSA_NS7_ILi256EEESB_EEES9_SE_SG_Li256ELb1ELb1ELb0ELb0EEENS1_36VarlenDynamicPersistentTileSchedulerILi128ELi96ELi256ELi128ELb0ELb1ELb1ELb1ELb0ELb1EEEEEEEEEvNT_6ParamsE)
        .other          _ZN7cutlass13device_kernelIN5flash11enable_sm90INS1_16FlashAttnFwdSm90INS1_25CollectiveMainloopFwdSm90ILi2EN4cute5tupleIJNS5_1CILi1EEES8_S8_EEENS6_IJNS7_ILi128EEENS7_ILi96EEENS7_ILi64EEEEEELi256ENS_6half_tEfNS_4arch4Sm90ELb0ELb1ELb0ELb1ELb0ELb1ELb1ELb1ELb0ELb1ELb0ELb0EEENS1_21CollectiveEpilogueFwdINS6_IJSA_NS7_ILi256EEESB_EEES9_SE_SG_Li256ELb1ELb1ELb0ELb0EEENS1_36VarlenDynamicPersistentTileSchedulerILi128ELi96ELi256ELi128ELb0ELb1ELb1ELb1ELb0ELb1EEEEEEEEEvNT_6ParamsE,@"STO_CUDA_ENTRY STV_DEFAULT"
_ZN7cutlass13device_kernelIN5flash11enable_sm90INS1_16FlashAttnFwdSm90INS1_25CollectiveMainloopFwdSm90ILi2EN4cute5tupleIJNS5_1CILi1EEES8_S8_EEENS6_IJNS7_ILi128EEENS7_ILi96EEENS7_ILi64EEEEEELi256ENS_6half_tEfNS_4arch4Sm90ELb0ELb1ELb0ELb1ELb0ELb1ELb1ELb1ELb0ELb1ELb0ELb0EEENS1_21CollectiveEpilogueFwdINS6_IJSA_NS7_ILi256EEESB_EEES9_SE_SG_Li256ELb1ELb1ELb0ELb0EEENS1_36VarlenDynamicPersistentTileSchedulerILi128ELi96ELi256ELi128ELb0ELb1ELb1ELb1ELb0ELb1EEEEEEEEEvNT_6ParamsE:
[----:B------:R-:W-:Y:S01]  /*0000*/  LDC R1, c[0x0][0x37c] ;  /* 0x0000df00ff017b82 */ /* 0x000fe20000000800 */
[----:B------:R-:W-:Y:S05]  /*0010*/  EXIT ;  /* 0x000000000000794d */ /* 0x000fea0003800000 */
.L_x_11:
        /* <DEDUP_REMOVED lines=14> */
.L_x_29:


//--------------------- .text._ZN7cutlass13device_kernelIN5flash11enable_sm90INS1_16FlashAttnFwdSm90INS1_25CollectiveMainloopFwdSm90ILi2EN4cute5tupleIJNS5_1CILi1EEES8_S8_EEENS6_IJNS7_ILi128EEENS7_ILi96EEENS7_ILi64EEEEEELi256ENS_6half_tEfNS_4arch4Sm90ELb1ELb0ELb0ELb0ELb0ELb0ELb0ELb1ELb0ELb1ELb0ELb0EEENS1_21CollectiveEpilogueFwdINS6_IJSA_NS7_ILi256EEESB_EEES9_SE_SG_Li256ELb0ELb1ELb0ELb0EEENS1_30DynamicPersistentTileSchedulerILi256ELi128ELb0ELb1ELb1EEEEEEEEEvNT_6ParamsE --------------------------
	.section	.text._ZN7cutlass13device_kernelIN5flash11enable_sm90INS1_16FlashAttnFwdSm90INS1_25CollectiveMainloopFwdSm90ILi2EN4cute5tupleIJNS5_1CILi1EEES8_S8_EEENS6_IJNS7_ILi128EEENS7_ILi96EEENS7_ILi64EEEEEELi256ENS_6half_tEfNS_4arch4Sm90ELb1ELb0ELb0ELb0ELb0ELb0ELb0ELb1ELb0ELb1ELb0ELb0EEENS1_21CollectiveEpilogueFwdINS6_IJSA_NS7_ILi256EEESB_EEES9_SE_SG_Li256ELb0ELb1ELb0ELb0EEENS1_30DynamicPersistentTileSchedulerILi256ELi128ELb0ELb1ELb1EEEEEEEEEvNT_6ParamsE,"ax",@progbits
	.align	128
.text._ZN7cutlass13device_kernelIN5flash11enable_sm90INS1_16FlashAttnFwdSm90INS1_25CollectiveMainloopFwdSm90ILi2EN4cute5tupleIJNS5_1CILi1EEES8_S8_EEENS6_IJNS7_ILi128EEENS7_ILi96EEENS7_ILi64EEEEEELi256ENS_6half_tEfNS_4arch4Sm90ELb1ELb0ELb0ELb0ELb0ELb0ELb0ELb1ELb0ELb1ELb0ELb0EEENS1_21CollectiveEpilogueFwdINS6_IJSA_NS7_ILi256EEESB_EEES9_SE_SG_Li256ELb0ELb1ELb0ELb0EEENS1_30DynamicPersistentTileSchedulerILi256ELi128ELb0ELb1ELb1EEEEEEEEEvNT_6ParamsE:
        .type           _ZN7cutlass13device_kernelIN5flash11enable_sm90INS1_16FlashAttnFwdSm90INS1_25CollectiveMainloopFwdSm90ILi2EN4cute5tupleIJNS5_1CILi1EEES8_S8_EEENS6_IJNS7_ILi128EEENS7_ILi96EEENS7_ILi64EEEEEELi256ENS_6half_tEfNS_4arch4Sm90ELb1ELb0ELb0ELb0ELb0ELb0ELb0ELb1ELb0ELb1ELb0ELb0EEENS1_21CollectiveEpilogueFwdINS6_IJSA_NS7_ILi256EEESB_EEES9_SE_SG_Li256ELb0ELb1ELb0ELb0EEENS1_30DynamicPersistentTileSchedulerILi256ELi128ELb0ELb1ELb1EEEEEEEEEvNT_6ParamsE,@function
        .size           _ZN7cutlass13device_kernelIN5flash11enable_sm90INS1_16FlashAttnFwdSm90INS1_25CollectiveMainloopFwdSm90ILi2EN4cute5tupleIJNS5_1CILi1EEES8_S8_EEENS6_IJNS7_ILi128EEENS7_ILi96EEENS7_ILi64EEEEEELi256ENS_6half_tEfNS_4arch4Sm90ELb1ELb0ELb0ELb0ELb0ELb0ELb0ELb1ELb0ELb1ELb0ELb0EEENS1_21CollectiveEpilogueFwdINS6_IJSA_NS7_ILi256EEESB_EEES9_SE_SG_Li256ELb0ELb1ELb0ELb0EEENS1_30DynamicPersistentTileSchedulerILi256ELi128ELb0ELb1ELb1EEEEEEEEEvNT_6ParamsE,(.L_x_30 - _ZN7cutlass13device_kernelIN5flash11enable_sm90INS1_16FlashAttnFwdSm90INS1_25CollectiveMainloopFwdSm90ILi2EN4cute5tupleIJNS5_1CILi1EEES8_S8_EEENS6_IJNS7_ILi128EEENS7_ILi96EEENS7_ILi64EEEEEELi256ENS_6half_tEfNS_4arch4Sm90ELb1ELb0ELb0ELb0ELb0ELb0ELb0ELb1ELb0ELb1ELb0ELb0EEENS1_21CollectiveEpilogueFwdINS6_IJSA_NS7_ILi256EEESB_EEES9_SE_SG_Li256ELb0ELb1ELb0ELb0EEENS1_30DynamicPersistentTileSchedulerILi256ELi128ELb0ELb1ELb1EEEEEEEEEvNT_6ParamsE)
        .other          _ZN7cutlass13device_kernelIN5flash11enable_sm90INS1_16FlashAttnFwdSm90INS1_25CollectiveMainloopFwdSm90ILi2EN4cute5tupleIJNS5_1CILi1EEES8_S8_EEENS6_IJNS7_ILi128EEENS7_ILi96EEENS7_ILi64EEEEEELi256ENS_6half_tEfNS_4arch4Sm90ELb1ELb0ELb0ELb0ELb0ELb0ELb0ELb1ELb0ELb1ELb0ELb0EEENS1_21CollectiveEpilogueFwdINS6_IJSA_NS7_ILi256EEESB_EEES9_SE_SG_Li256ELb0ELb1ELb0ELb0EEENS1_30DynamicPersistentTileSchedulerILi256ELi128ELb0ELb1ELb1EEEEEEEEEvNT_6ParamsE,@"STO_CUDA_ENTRY STV_DEFAULT"
_ZN7cutlass13device_kernelIN5flash11enable_sm90INS1_16FlashAttnFwdSm90INS1_25CollectiveMainloopFwdSm90ILi2EN4cute5tupleIJNS5_1CILi1EEES8_S8_EEENS6_IJNS7_ILi128EEENS7_ILi96EEENS7_ILi64EEEEEELi256ENS_6half_tEfNS_4arch4Sm90ELb1ELb0ELb0ELb0ELb0ELb0ELb0ELb1ELb0ELb1ELb0ELb0EEENS1_21CollectiveEpilogueFwdINS6_IJSA_NS7_ILi256EEESB_EEES9_SE_SG_Li256ELb0ELb1ELb0ELb0EEENS1_30DynamicPersistentTileSchedulerILi256ELi128ELb0ELb1ELb1EEEEEEEEEvNT_6ParamsE:
[----:B------:R-:W-:Y:S01]  /*0000*/  LDC R1, c[0x0][0x37c] ;  /* 0x0000df00ff017b82 */ /* 0x000fe20000000800 */
[----:B------:R-:W-:Y:S05]  /*0010*/  EXIT ;  /* 0x000000000000794d */ /* 0x000fea0003800000 */
.L_x_12:
        /* <DEDUP_REMOVED lines=14> */
.L_x_30:


//--------------------- .text._ZN7cutlass13device_kernelIN5flash11enable_sm90INS1_16FlashAttnFwdSm90INS1_25CollectiveMainloopFwdSm90ILi2EN4cute5tupleIJNS5_1CILi1EEES8_S8_EEENS6_IJNS7_ILi128EEENS7_ILi96EEENS7_ILi64EEEEEELi256ENS_6half_tEfNS_4arch4Sm90ELb1ELb0ELb0ELb0ELb0ELb0ELb1ELb1ELb0ELb1ELb0ELb0EEENS1_21CollectiveEpilogueFwdINS6_IJSA_NS7_ILi256EEESB_EEES9_SE_SG_Li256ELb0ELb1ELb0ELb0EEENS1_30DynamicPersistentTileSchedulerILi256ELi128ELb0ELb1ELb1EEEEEEEEEvNT_6ParamsE --------------------------
	.section	.text._ZN7cutlass13device_kernelIN5flash11enable_sm90INS1_16FlashAttnFwdSm90INS1_25CollectiveMainloopFwdSm90ILi2EN4cute5tupleIJNS5_1CILi1EEES8_S8_EEENS6_IJNS7_ILi128EEENS7_ILi96EEENS7_ILi64EEEEEELi256ENS_6half_tEfNS_4arch4Sm90ELb1ELb0ELb0ELb0ELb0ELb0ELb1ELb1ELb0ELb1ELb0ELb0EEENS1_21CollectiveEpilogueFwdINS6_IJSA_NS7_ILi256EEESB_EEES9_SE_SG_Li256ELb0ELb1ELb0ELb0EEENS1_30DynamicPersistentTileSchedulerILi256ELi128ELb0ELb1ELb1EEEEEEEEEvNT_6ParamsE,"ax",@progbits
	.align	128
.text._ZN7cutlass13device_kernelIN5flash11enable_sm90INS1_16FlashAttnFwdSm90INS1_25CollectiveMainloopFwdSm90ILi2EN4cute5tupleIJNS5_1CILi1EEES8_S8_EEENS6_IJNS7_ILi128EEENS7_ILi96EEENS7_ILi64EEEEEELi256ENS_6half_tEfNS_4arch4Sm90ELb1ELb0ELb0ELb0ELb0ELb0ELb1ELb1ELb0ELb1ELb0ELb0EEENS1_21CollectiveEpilogueFwdINS6_IJSA_NS7_ILi256EEESB_EEES9_SE_SG_Li256ELb0ELb1ELb0ELb0EEENS1_30DynamicPersistentTileSchedulerILi256ELi128ELb0ELb1ELb1EEEEEEEEEvNT_6ParamsE:
        .type           _ZN7cutlass13device_kernelIN5flash11enable_sm90INS1_16FlashAttnFwdSm90INS1_25CollectiveMainloopFwdSm90ILi2EN4cute5tupleIJNS5_1CILi1EEES8_S8_EEENS6_IJNS7_ILi128EEENS7_ILi96EEENS7_ILi64EEEEEELi256ENS_6half_tEfNS_4arch4Sm90ELb1ELb0ELb0ELb0ELb0ELb0ELb1ELb1ELb0ELb1ELb0ELb0EEENS1_21CollectiveEpilogueFwdINS6_IJSA_NS7_ILi256EEESB_EEES9_SE_SG_Li256ELb0ELb1ELb0ELb0EEENS1_30DynamicPersistentTileSchedulerILi256ELi128ELb0ELb1ELb1EEEEEEEEEvNT_6ParamsE,@function
        .size           _ZN7cutlass13device_kernelIN5flash11enable_sm90INS1_16FlashAttnFwdSm90INS1_25CollectiveMainloopFwdSm90ILi2EN4cute5tupleIJNS5_1CILi1EEES8_S8_EEENS6_IJNS7_ILi128EEENS7_ILi96EEENS7_ILi64EEEEEELi256ENS_6half_tEfNS_4arch4Sm90ELb1ELb0ELb0ELb0ELb0ELb0ELb1ELb1ELb0ELb1ELb0ELb0EEENS1_21CollectiveEpilogueFwdINS6_IJSA_NS7_ILi256EEESB_EEES9_SE_SG_Li256ELb0ELb1ELb0ELb0EEENS1_30DynamicPersistentTileSchedulerILi256ELi128ELb0ELb1ELb1EEEEEEEEEvNT_6ParamsE,(.L_x_31 - _ZN7cutlass13device_kernelIN5flash11enable_sm90INS1_16FlashAttnFwdSm90INS1_25CollectiveMainloopFwdSm90ILi2EN4cute5tupleIJNS5_1CILi1EEES8_S8_EEENS6_IJNS7_ILi128EEENS7_ILi96EEENS7_ILi64EEEEEELi256ENS_6half_tEfNS_4arch4Sm90ELb1ELb0ELb0ELb0ELb0ELb0ELb1ELb1ELb0ELb1ELb0ELb0EEENS1_21CollectiveEpilogueFwdINS6_IJSA_NS7_ILi256EEESB_EEES9_SE_SG_Li256ELb0ELb1ELb0ELb0EEENS1_30DynamicPersistentTileSchedulerILi256ELi128ELb0ELb1ELb1EEEEEEEEEvNT_6ParamsE)
        .other          _ZN7cutlass13device_kernelIN5flash11enable_sm90INS1_16FlashAttnFwdSm90INS1_25CollectiveMainloopFwdSm90ILi2EN4cute5tupleIJNS5_1CILi1EEES8_S8_EEENS6_IJNS7_ILi128EEENS7_ILi96EEENS7_ILi64EEEEEELi256ENS_6half_tEfNS_4arch4Sm90ELb1ELb0ELb0ELb0ELb0ELb0ELb1ELb1ELb0ELb1ELb0ELb0EEENS1_21CollectiveEpilogueFwdINS6_IJSA_NS7_ILi256EEESB_EEES9_SE_SG_Li256ELb0ELb1ELb0ELb0EEENS1_30DynamicPersistentTileSchedulerILi256ELi128ELb0ELb1ELb1EEEEEEEEEvNT_6ParamsE,@"STO_CUDA_ENTRY STV_DEFAULT"
_ZN7cutlass13device_kernelIN5flash11enable_sm90INS1_16FlashAttnFwdSm90INS1_25CollectiveMainloopFwdSm90ILi2EN4cute5tupleIJNS5_1CILi1EEES8_S8_EEENS6_IJNS7_ILi128EEENS7_ILi96EEENS7_ILi64EEEEEELi256ENS_6half_tEfNS_4arch4Sm90ELb1ELb0ELb0ELb0ELb0ELb0ELb1ELb1ELb0ELb1ELb0ELb0EEENS1_21CollectiveEpilogueFwdINS6_IJSA_NS7_ILi256EEESB_EEES9_SE_SG_Li256ELb0ELb1ELb0ELb0EEENS1_30DynamicPersistentTileSchedulerILi256ELi128ELb0ELb1ELb1EEEEEEEEEvNT_6ParamsE:
[----:B------:R-:W-:Y:S01]  /*0000*/  LDC R1, c[0x0][0x37c] ;  /* 0x0000df00ff017b82 */ /* 0x000fe20000000800 */
[----:B------:R-:W-:Y:S05]  /*0010*/  EXIT ;  /* 0x000000000000794d */ /* 0x000fea0003800000 */
.L_x_13:
        /* <DEDUP_REMOVED lines=14> */
.L_x_31:


//--------------------- .text._ZN7cutlass13device_kernelIN5flash11enable_sm90INS1_16FlashAttnFwdSm90INS1_25CollectiveMainloopFwdSm90ILi2EN4cute5tupleIJNS5_1CILi1EEES8_S8_EEENS6_IJNS7_ILi128EEENS7_ILi96EEENS7_ILi64EEEEEELi256ENS_6half_tEfNS_4arch4Sm90ELb1ELb0ELb0ELb1ELb0ELb0ELb0ELb1ELb0ELb1ELb0ELb0EEENS1_21CollectiveEpilogueFwdINS6_IJSA_NS7_ILi256EEESB_EEES9_SE_SG_Li256ELb1ELb1ELb0ELb0EEENS1_36VarlenDynamicPersistentTileSchedulerILi128ELi96ELi256ELi128ELb0ELb1ELb1ELb1ELb1ELb1EEEEEEEEEvNT_6ParamsE --------------------------
	.section	.text._ZN7cutlass13device_kernelIN5flash11enable_sm90INS1_16FlashAttnFwdSm90INS1_25CollectiveMainloopFwdSm90ILi2EN4cute5tupleIJNS5_1CILi1EEES8_S8_EEENS6_IJNS7_ILi128EEENS7_ILi96EEENS7_ILi64EEEEEELi256ENS_6half_tEfNS_4arch4Sm90ELb1ELb0ELb0ELb1ELb0ELb0ELb0ELb1ELb0ELb1ELb0ELb0EEENS1_21CollectiveEpilogueFwdINS6_IJSA_NS7_ILi256EEESB_EEES9_SE_SG_Li256ELb1ELb1ELb0ELb0EEENS1_36VarlenDynamicPersistentTileSchedulerILi128ELi96ELi256ELi128ELb0ELb1ELb1ELb1ELb1ELb1EEEEEEEEEvNT_6ParamsE,"ax",@progbits
	.align	128
.text._ZN7cutlass13device_kernelIN5flash11enable_sm90INS1_16FlashAttnFwdSm90INS1_25CollectiveMainloopFwdSm90ILi2EN4cute5tupleIJNS5_1CILi1EEES8_S8_EEENS6_IJNS7_ILi128EEENS7_ILi96EEENS7_ILi64EEEEEELi256ENS_6half_tEfNS_4arch4Sm90ELb1ELb0ELb0ELb1ELb0ELb0ELb0ELb1ELb0ELb1ELb0ELb0EEENS1_21CollectiveEpilogueFwdINS6_IJSA_NS7_ILi256EEESB_EEES9_SE_SG_Li256ELb1ELb1ELb0ELb0EEENS1_36VarlenDynamicPersistentTileSchedulerILi128ELi96ELi256ELi128ELb0ELb1ELb1ELb1ELb1ELb1EEEEEEEEEvNT_6ParamsE:
        .type           _ZN7cutlass13device_kernelIN5flash11enable_sm90INS1_16FlashAttnFwdSm90INS1_25CollectiveMainloopFwdSm90ILi2EN4cute5tupleIJNS5_1CILi1EEES8_S8_EEENS6_IJNS7_ILi128EEENS7_ILi96EEENS7_ILi64EEEEEELi256ENS_6half_tEfNS_4arch4Sm90ELb1ELb0ELb0ELb1ELb0ELb0ELb0ELb1ELb0ELb1ELb0ELb0EEENS1_21CollectiveEpilogueFwdINS6_IJSA_NS7_ILi256EEESB_EEES9_SE_SG_Li256ELb1ELb1ELb0ELb0EEENS1_36VarlenDynamicPersistentTileSchedulerILi128ELi96ELi256ELi128ELb0ELb1ELb1ELb1ELb1ELb1EEEEEEEEEvNT_6ParamsE,@function
        .size           _ZN7cutlass13device_kernelIN5flash11enable_sm90INS1_16FlashAttnFwdSm90INS1_25CollectiveMainloopFwdSm90ILi2EN4cute5tupleIJNS5_1CILi1EEES8_S8_EEENS6_IJNS7_ILi128EEENS7_ILi96EEENS7_ILi64EEEEEELi256ENS_6half_tEfNS_4arch4Sm90ELb1ELb0ELb0ELb1ELb0ELb0ELb0ELb1ELb0ELb1ELb0ELb0EEENS1_21CollectiveEpilogueFwdINS6_IJSA_NS7_ILi256EEESB_EEES9_SE_SG_Li256ELb1ELb1ELb0ELb0EEENS1_36VarlenDynamicPersistentTileSchedulerILi128ELi96ELi256ELi128ELb0ELb1ELb1ELb1ELb1ELb1EEEEEEEEEvNT_6ParamsE,(.L_x_32 - _ZN7cutlass13device_kernelIN5flash11enable_sm90INS1_16FlashAttnFwdSm90INS1_25CollectiveMainloopFwdSm90ILi2EN4cute5tupleIJNS5_1CILi1EEES8_S8_EEENS6_IJNS7_ILi128EEENS7_ILi96EEENS7_ILi64EEEEEELi256ENS_6half_tEfNS_4arch4Sm90ELb1ELb0ELb0ELb1ELb0ELb0ELb0ELb1ELb0ELb1ELb0ELb0EEENS1_21CollectiveEpilogueFwdINS6_IJSA_NS7_ILi256EEESB_EEES9_SE_SG_Li256ELb1ELb1ELb0ELb0EEENS1_36VarlenDynamicPersistentTileSchedulerILi128ELi96ELi256ELi128ELb0ELb1ELb1ELb1ELb1ELb1EEEEEEEEEvNT_6ParamsE)
        .other          _ZN7cutlass13device_kernelIN5flash11enable_sm90INS1_16FlashAttnFwdSm90INS1_25CollectiveMainloopFwdSm90ILi2EN4cute5tupleIJNS5_1CILi1EEES8_S8_EEENS6_IJNS7_ILi128EEENS7_ILi96EEENS7_ILi64EEEEEELi256ENS_6half_tEfNS_4arch4Sm90ELb1ELb0ELb0ELb1ELb0ELb0ELb0ELb1ELb0ELb1ELb0ELb0EEENS1_21CollectiveEpilogueFwdINS6_IJSA_NS7_ILi256EEESB_EEES9_SE_SG_Li256ELb1ELb1ELb0ELb0EEENS1_36VarlenDynamicPersistentTileSchedulerILi128ELi96ELi256ELi128ELb0ELb1ELb1ELb1ELb1ELb1EEEEEEEEEvNT_6ParamsE,@"STO_CUDA_ENTRY STV_DEFAULT"
_ZN7cutlass13device_kernelIN5flash11enable_sm90INS1_16FlashAttnFwdSm90INS1_25CollectiveMainloopFwdSm90ILi2EN4cute5tupleIJNS5_1CILi1EEES8_S8_EEENS6_IJNS7_ILi128EEENS7_ILi96EEENS7_ILi64EEEEEELi256ENS_6half_tEfNS_4arch4Sm90ELb1ELb0ELb0ELb1ELb0ELb0ELb0ELb1ELb0ELb1ELb0ELb0EEENS1_21CollectiveEpilogueFwdINS6_IJSA_NS7_ILi256EEESB_EEES9_SE_SG_Li256ELb1ELb1ELb0ELb0EEENS1_36VarlenDynamicPersistentTileSchedulerILi128ELi96ELi256ELi128ELb0ELb1ELb1ELb1ELb1ELb1EEEEEEEEEvNT_6ParamsE:
[----:B------:R-:W-:Y:S01]  /*0000*/  LDC R1, c[0x0][0x37c] ;  /* 0x0000df00ff017b82 */ /* 0x000fe20000000800 */
[----:B------:R-:W-:Y:S05]  /*0010*/  EXIT ;  /* 0x000000000000794d */ /* 0x000fea0003800000 */
.L_x_14:
        /* <DEDUP_REMOVED lines=14> */
.L_x_32:


//--------------------- .text._ZN7cutlass13device_kernelIN5flash11enable_sm90INS1_16FlashAttnFwdSm90INS1_25CollectiveMainloopFwdSm90ILi2EN4cute5tupleIJNS5_1CILi1EEES8_S8_EEENS6_IJNS7_ILi128EEENS7_ILi96EEENS7_ILi64EEEEEELi256ENS_6half_tEfNS_4arch4Sm90ELb1ELb0ELb0ELb1ELb0ELb1ELb0ELb1ELb0ELb1ELb0ELb0EEENS1_21CollectiveEpilogueFwdINS6_IJSA_NS7_ILi256EEESB_EEES9_SE_SG_Li256ELb1ELb1ELb0ELb0EEENS1_36VarlenDynamicPersistentTileSchedulerILi128ELi96ELi256ELi128ELb0ELb1ELb1ELb1ELb1ELb1EEEEEEEEEvNT_6ParamsE --------------------------
	.section	.text._ZN7cutlass13device_kernelIN5flash11enable_sm90INS1_16FlashAttnFwdSm90INS1_25CollectiveMainloopFwdSm90ILi2EN4cute5tupleIJNS5_1CILi1EEES8_S8_EEENS6_IJNS7_ILi128EEENS7_ILi96EEENS7_ILi64EEEEEELi256ENS_6half_tEfNS_4arch4Sm90ELb1ELb0ELb0ELb1ELb0ELb1ELb0ELb1ELb0ELb1ELb0ELb0EEENS1_21CollectiveEpilogueFwdINS6_IJSA_NS7_ILi256EEESB_EEES9_SE_SG_Li256ELb1ELb1ELb0ELb0EEENS1_36VarlenDynamicPersistentTileSchedulerILi128ELi96ELi256ELi128ELb0ELb1ELb1ELb1ELb1ELb1EEEEEEEEEvNT_6ParamsE,"ax",@progbits
	.align	128
.text._ZN7cutlass13device_kernelIN5flash11enable_sm90INS1_16FlashAttnFwdSm90INS1_25CollectiveMainloopFwdSm90ILi2EN4cute5tupleIJNS5_1CILi1EEES8_S8_EEENS6_IJNS7_ILi128EEENS7_ILi96EEENS7_ILi64EEEEEELi256ENS_6half_tEfNS_4arch4Sm90ELb1ELb0ELb0ELb1ELb0ELb1ELb0ELb1ELb0ELb1ELb0ELb0EEENS1_21CollectiveEpilogueFwdINS6_IJSA_NS7_ILi256EEESB_EEES9_SE_SG_Li256ELb1ELb1ELb0ELb0EEENS1_36VarlenDynamicPersistentTileSchedulerILi128ELi96ELi256ELi128ELb0ELb1ELb1ELb1ELb1ELb1EEEEEEEEEvNT_6ParamsE:
        .type           _ZN7cutlass13device_kernelIN5flash11enable_sm90INS1_16FlashAttnFwdSm90INS1_25CollectiveMainloopFwdSm90ILi2EN4cute5tupleIJNS5_1CILi1EEES8_S8_EEENS6_IJNS7_ILi128EEENS7_ILi96EEENS7_ILi64EEEEEELi256ENS_6half_tEfNS_4arch4Sm90ELb1ELb0ELb0ELb1ELb0ELb1ELb0ELb1ELb0ELb1ELb0ELb0EEENS1_21CollectiveEpilogueFwdINS6_IJSA_NS7_ILi256EEESB_EEES9_SE_SG_Li256ELb1ELb1ELb0ELb0EEENS1_36VarlenDynamicPersistentTileSchedulerILi128ELi96ELi256ELi128ELb0ELb1ELb1ELb1ELb1ELb1EEEEEEEEEvNT_6ParamsE,@function
        .size           _ZN7cutlass13device_kernelIN5flash11enable_sm90INS1_16FlashAttnFwdSm90INS1_25CollectiveMainloopFwdSm90ILi2EN4cute5tupleIJNS5_1CILi1EEES8_S8_EEENS6_IJNS7_ILi128EEENS7_ILi96EEENS7_ILi64EEEEEELi256ENS_6half_tEfNS_4arch4Sm90ELb1ELb0ELb0ELb1ELb0ELb1ELb0ELb1ELb0ELb1ELb0ELb0EEENS1_21CollectiveEpilogueFwdINS6_IJSA_NS7_ILi256EEESB_EEES9_SE_SG_Li256ELb1ELb1ELb0ELb0EEENS1_36VarlenDynamicPersistentTileSchedulerILi128ELi96ELi256ELi128ELb0ELb1ELb1ELb1ELb1ELb1EEEEEEEEEvNT_6ParamsE,(.L_x_33 - _ZN7cutlass13device_kernelIN5flash11enable_sm90INS1_16FlashAttnFwdSm90INS1_25CollectiveMainloopFwdSm90ILi2EN4cute5tupleIJNS5_1CILi1EEES8_S8_EEENS6_IJNS7_ILi128EEENS7_ILi96EEENS7_ILi64EEEEEELi256ENS_6half_tEfNS_4arch4Sm90ELb1ELb0ELb0ELb1ELb0ELb1ELb0ELb1ELb0ELb1ELb0ELb0EEENS1_21CollectiveEpilogueFwdINS6_IJSA_NS7_ILi256EEESB_EEES9_SE_SG_Li256ELb1ELb1ELb0ELb0EEENS1_36VarlenDynamicPersistentTileSchedulerILi128ELi96ELi256ELi128ELb0ELb1ELb1ELb1ELb1ELb1EEEEEEEEEvNT_6ParamsE)
        .other          _ZN7cutlass13device_kernelIN5flash11enable_sm90INS1_16FlashAttnFwdSm90INS1_25CollectiveMainloopFwdSm90ILi2EN4cute5tupleIJNS5_1CILi1EEES8_S8_EEENS6_IJNS7_ILi128EEENS7_ILi96EEENS7_ILi64EEEEEELi256ENS_6half_tEfNS_4arch4Sm90ELb1ELb0ELb0ELb1ELb0ELb1ELb0ELb1ELb0ELb1ELb0ELb0EEENS1_21CollectiveEpilogueFwdINS6_IJSA_NS7_ILi256EEESB_EEES9_SE_SG_Li256ELb1ELb1ELb0ELb0EEENS1_36VarlenDynamicPersistentTileSchedulerILi128ELi96ELi256ELi128ELb0ELb1ELb1ELb1ELb1ELb1EEEEEEEEEvNT_6ParamsE,@"STO_CUDA_ENTRY STV_DEFAULT"
_ZN7cutlass13device_kernelIN5flash11enable_sm90INS1_16FlashAttnFwdSm90INS1_25CollectiveMainloopFwdSm90ILi2EN4cute5tupleIJNS5_1CILi1EEES8_S8_EEENS6_IJNS7_ILi128EEENS7_ILi96EEENS7_ILi64EEEEEELi256ENS_6half_tEfNS_4arch4Sm90ELb1ELb0ELb0ELb1ELb0ELb1ELb0ELb1ELb0ELb1ELb0ELb0EEENS1_21CollectiveEpilogueFwdINS6_IJSA_NS7_ILi256EEESB_EEES9_SE_SG_Li256ELb1ELb1ELb0ELb0EEENS1_36VarlenDynamicPersistentTileSchedulerILi128ELi96ELi256ELi128ELb0ELb1ELb1ELb1ELb1ELb1EEEEEEEEEvNT_6ParamsE:
[----:B------:R-:W-:Y:S01]  /*0000*/  LDC R1, c[0x0][0x37c] ;  /* 0x0000df00ff017b82 */ /* 0x000fe20000000800 */
[----:B------:R-:W-:Y:S05]  /*0010*/  EXIT ;  /* 0x000000000000794d */ /* 0x000fea0003800000 */
.L_x_15:
        /* <DEDUP_REMOVED lines=14> */
.L_x_33:


//--------------------- .text._ZN7cutlass13device_kernelIN5flash11enable_sm90INS1_16FlashAttnFwdSm90INS1_25CollectiveMainloopFwdSm90ILi2EN4cute5tupleIJNS5_1CILi1EEES8_S8_EEENS6_IJNS7_ILi128EEENS7_ILi96EEENS7_ILi64EEEEEELi256ENS_6half_tEfNS_4arch4Sm90ELb1ELb0ELb0ELb1ELb0ELb0ELb1ELb1ELb0ELb1ELb0ELb0EEENS1_21CollectiveEpilogueFwdINS6_IJSA_NS7_ILi256EEESB_EEES9_SE_SG_Li256ELb1ELb1ELb0ELb0EEENS1_36VarlenDynamicPersistentTileSchedulerILi128ELi96ELi256ELi128ELb0ELb1ELb1ELb1ELb1ELb1EEEEEEEEEvNT_6ParamsE --------------------------
	.section	.text._ZN7cutlass13device_kernelIN5flash11enable_sm90INS1_16FlashAttnFwdSm90INS1_25CollectiveMainloopFwdSm90ILi2EN4cute5tupleIJNS5_1CILi1EEES8_S8_EEENS6_IJNS7_ILi128EEENS7_ILi96EEENS7_ILi64EEEEEELi256ENS_6half_tEfNS_4arch4Sm90ELb1ELb0ELb0ELb1ELb0ELb0ELb1ELb1ELb0ELb1ELb0ELb0EEENS1_21CollectiveEpilogueFwdINS6_IJSA_NS7_ILi256EEESB_EEES9_SE_SG_Li256ELb1ELb1ELb0ELb0EEENS1_36VarlenDynamicPersistentTileSchedulerILi128ELi96ELi256ELi128ELb0ELb1ELb1ELb1ELb1ELb1EEEEEEEEEvNT_6ParamsE,"ax",@progbits
	.align	128
.text._ZN7cutlass13device_kernelIN5flash11enable_sm90INS1_16FlashAttnFwdSm90INS1_25CollectiveMainloopFwdSm90ILi2EN4cute5tupleIJNS5_1CILi1EEES8_S8_EEENS6_IJNS7_ILi128EEENS7_ILi96EEENS7_ILi64EEEEEELi256ENS_6half_tEfNS_4arch4Sm90ELb1ELb0ELb0ELb1ELb0ELb0ELb1ELb1ELb0ELb1ELb0ELb0EEENS1_21CollectiveEpilogueFwdINS6_IJSA_NS7_ILi256EEESB_EEES9_SE_SG_Li256ELb1ELb1ELb0ELb0EEENS1_36VarlenDynamicPersistentTileSchedulerILi128ELi96ELi256ELi128ELb0ELb1ELb1ELb1ELb1ELb1EEEEEEEEEvNT_6ParamsE:
        .type           _ZN7cutlass13device_kernelIN5flash11enable_sm90INS1_16FlashAttnFwdSm90INS1_25CollectiveMainloopFwdSm90ILi2EN4cute5tupleIJNS5_1CILi1EEES8_S8_EEENS6_IJNS7_ILi128EEENS7_ILi96EEENS7_ILi64EEEEEELi256ENS_6half_tEfNS_4arch4Sm90ELb1ELb0ELb0ELb1ELb0ELb0ELb1ELb1ELb0ELb1ELb0ELb0EEENS1_21CollectiveEpilogueFwdINS6_IJSA_NS7_ILi256EEESB_EEES9_SE_SG_Li256ELb1ELb1ELb0ELb0EEENS1_36VarlenDynamicPersistentTileSchedulerILi128ELi96ELi256ELi128ELb0ELb1ELb1ELb1ELb1ELb1EEEEEEEEEvNT_6ParamsE,@function
        .size           _ZN7cutlass13device_kernelIN5flash11enable_sm90INS1_16FlashAttnFwdSm90INS1_25CollectiveMainloopFwdSm90ILi2EN4cute5tupleIJNS5_1CILi1EEES8_S8_EEENS6_IJNS7_ILi128EEENS7_ILi96EEENS7_ILi64EEEEEELi256ENS_6half_tEfNS_4arch4Sm90ELb1ELb0ELb0ELb1ELb0ELb0ELb1ELb1ELb0ELb1ELb0ELb0EEENS1_21CollectiveEpilogueFwdINS6_IJSA_NS7_ILi256EEESB_EEES9_SE_SG_Li256ELb1ELb1ELb0ELb0EEENS1_36VarlenDynamicPersistentTileSchedulerILi128ELi96ELi256ELi128ELb0ELb1ELb1ELb1ELb1ELb1EEEEEEEEEvNT_6ParamsE,(.L_x_34 - _ZN7cutlass13device_kernelIN5flash11enable_sm90INS1_16FlashAttnFwdSm90INS1_25CollectiveMainloopFwdSm90ILi2EN4cute5tupleIJNS5_1CILi1EEES8_S8_EEENS6_IJNS7_ILi128EEENS7_ILi96EEENS7_ILi64EEEEEELi256ENS_6half_tEfNS_4arch4Sm90ELb1ELb0ELb0ELb1ELb0ELb0ELb1ELb1ELb0ELb1ELb0ELb0EEENS1_21CollectiveEpilogueFwdINS6_IJSA_NS7_ILi256EEESB_EEES9_SE_SG_Li256ELb1ELb1ELb0ELb0EEENS1_36VarlenDynamicPersistentTileSchedulerILi128ELi96ELi256ELi128ELb0ELb1ELb1ELb1ELb1ELb1EEEEEEEEEvNT_6ParamsE)
        .other          _ZN7cutlass13device_kernelIN5flash11enable_sm90INS1_16FlashAttnFwdSm90INS1_25CollectiveMainloopFwdSm90ILi2EN4cute5tupleIJNS5_1CILi1EEES8_S8_EEENS6_IJNS7_ILi128EEENS7_ILi96EEENS7_ILi64EEEEEELi256ENS_6half_tEfNS_4arch4Sm90ELb1ELb0ELb0ELb1ELb0ELb0ELb1ELb1ELb0ELb1ELb0ELb0EEENS1_21CollectiveEpilogueFwdINS6_IJSA_NS7_ILi256EEESB_EEES9_SE_SG_Li256ELb1ELb1ELb0ELb0EEENS1_36VarlenDynamicPersistentTileSchedulerILi128ELi96ELi256ELi128ELb0ELb1ELb1ELb1ELb1ELb1EEEEEEEEEvNT_6ParamsE,@"STO_CUDA_ENTRY STV_DEFAULT"
_ZN7cutlass13device_kernelIN5flash11enable_sm90INS1_16FlashAttnFwdSm90INS1_25CollectiveMainloopFwdSm90ILi2EN4cute5tupleIJNS5_1CILi1EEES8_S8_EEENS6_IJNS7_ILi128EEENS7_ILi96EEENS7_ILi64EEEEEELi256ENS_6half_tEfNS_4arch4Sm90ELb1ELb0ELb0ELb1ELb0ELb0ELb1ELb1ELb0ELb1ELb0ELb0EEENS1_21CollectiveEpilogueFwdINS6_IJSA_NS7_ILi256EEESB_EEES9_SE_SG_Li256ELb1ELb1ELb0ELb0EEENS1_36VarlenDynamicPersistentTileSchedulerILi128ELi96ELi256ELi128ELb0ELb1ELb1ELb1ELb1ELb1EEEEEEEEEvNT_6ParamsE:
[----:B------:R-:W-:Y:S01]  /*0000*/  LDC R1, c[0x0][0x37c] ;  /* 0x0000df00ff017b82 */ /* 0x000fe20000000800 */
[----:B------:R-:W-:Y:S05]  /*0010*/  EXIT ;  /* 0x000000000000794d */ /* 0x000fea0003800000 */
.L_x_16:
        /* <DEDUP_REMOVED lines=14> */
.L_x_34:


//--------------------- .text._ZN7cutlass13device_kernelIN5flash11enable_sm90INS1_16FlashAttnFwdSm90INS1_25CollectiveMainloopFwdSm90ILi2EN4cute5tupleIJNS5_1CILi1EEES8_S8_EEENS6_IJNS7_ILi128EEENS7_ILi96EEENS7_ILi64EEEEEELi256ENS_6half_tEfNS_4arch4Sm90ELb1ELb0ELb0ELb1ELb0ELb1ELb1ELb1ELb0ELb1ELb0ELb0EEENS1_21CollectiveEpilogueFwdINS6_IJSA_NS7_ILi256EEESB_EEES9_SE_SG_Li256ELb1ELb1ELb0ELb0EEENS1_36VarlenDynamicPersistentTileSchedulerILi128ELi96ELi256ELi128ELb0ELb1ELb1ELb1ELb1ELb1EEEEEEEEEvNT_6ParamsE --------------------------
	.section	.text._ZN7cutlass13device_kernelIN5flash11enable_sm90INS1_16FlashAttnFwdSm90INS1_25CollectiveMainloopFwdSm90ILi2EN4cute5tupleIJNS5_1CILi1EEES8_S8_EEENS6_IJNS7_ILi128EEENS7_ILi96EEENS7_ILi64EEEEEELi256ENS_6half_tEfNS_4arch4Sm90ELb1ELb0ELb0ELb1ELb0ELb1ELb1ELb1ELb0ELb1ELb0ELb0EEENS1_21CollectiveEpilogueFwdINS6_IJSA_NS7_ILi256EEESB_EEES9_SE_SG_Li256ELb1ELb1ELb0ELb0EEENS1_36VarlenDynamicPersistentTileSchedulerILi128ELi96ELi256ELi128ELb0ELb1ELb1ELb1ELb1ELb1EEEEEEEEEvNT_6ParamsE,"ax",@progbits
	.align	128
.text._ZN7cutlass13device_kernelIN5flash11enable_sm90INS1_16FlashAttnFwdSm90INS1_25CollectiveMainloopFwdSm90ILi2EN4cute5tupleIJNS5_1CILi1EEES8_S8_EEENS6_IJNS7_ILi128EEENS7_ILi96EEENS7_ILi64EEEEEELi256ENS_6half_tEfNS_4arch4Sm90ELb1ELb0ELb0ELb1ELb0ELb1ELb1ELb1ELb0ELb1ELb0ELb0EEENS1_21CollectiveEpilogueFwdINS6_IJSA_NS7_ILi256EEESB_EEES9_SE_SG_Li256ELb1ELb1ELb0ELb0EEENS1_36VarlenDynamicPersistentTileSchedulerILi128ELi96ELi256ELi128ELb0ELb1ELb1ELb1ELb1ELb1EEEEEEEEEvNT_6ParamsE:
        .type           _ZN7cutlass13device_kernelIN5flash11enable_sm90INS1_16FlashAttnFwdSm90INS1_25CollectiveMainloopFwdSm90ILi2EN4cute5tupleIJNS5_1CILi1EEES8_S8_EEENS6_IJNS7_ILi128EEENS7_ILi96EEENS7_ILi64EEEEEELi256ENS_6half_tEfNS_4arch4Sm90ELb1ELb0ELb0ELb1ELb0ELb1ELb1ELb1ELb0ELb1ELb0ELb0EEENS1_21CollectiveEpilogueFwdINS6_IJSA_NS7_ILi256EEESB_EEES9_SE_SG_Li256ELb1ELb1ELb0ELb0EEENS1_36VarlenDynamicPersistentTileSchedulerILi128ELi96ELi256ELi128ELb0ELb1ELb1ELb1ELb1ELb1EEEEEEEEEvNT_6ParamsE,@function
        .size           _ZN7cutlass13device_kernelIN5flash11enable_sm90INS1_16FlashAttnFwdSm90INS1_25CollectiveMainloopFwdSm90ILi2EN4cute5tupleIJNS5_1CILi1EEES8_S8_EEENS6_IJNS7_ILi128EEENS7_ILi96EEENS7_ILi64EEEEEELi256ENS_6half_tEfNS_4arch4Sm90ELb1ELb0ELb0ELb1ELb0ELb1ELb1ELb1ELb0ELb1ELb0ELb0EEENS1_21CollectiveEpilogueFwdINS6_IJSA_NS7_ILi256EEESB_EEES9_SE_SG_Li256ELb1ELb1ELb0ELb0EEENS1_36VarlenDynamicPersistentTileSchedulerILi128ELi96ELi256ELi128ELb0ELb1ELb1ELb1ELb1ELb1EEEEEEEEEvNT_6ParamsE,(.L_x_35 - _ZN7cutlass13device_kernelIN5flash11enable_sm90INS1_16FlashAttnFwdSm90INS1_25CollectiveMainloopFwdSm90ILi2EN4cute5tupleIJNS5_1CILi1EEES8_S8_EEENS6_IJNS7_ILi128EEENS7_ILi96EEENS7_ILi64EEEEEELi256ENS_6half_tEfNS_4arch4Sm90ELb1ELb0ELb0ELb1ELb0ELb1ELb1ELb1ELb0ELb1ELb0ELb0EEENS1_21CollectiveEpilogueFwdINS6_IJSA_NS7_ILi256EEESB_EEES9_SE_SG_Li256ELb1ELb1ELb0ELb0EEENS1_36VarlenDynamicPersistentTileSchedulerILi128ELi96ELi256ELi128ELb0ELb1ELb1ELb1ELb1ELb1EEEEEEEEEvNT_6ParamsE)
        .other          _ZN7cutlass13device_kernelIN5flash11enable_sm90INS1_16FlashAttnFwdSm90INS1_25CollectiveMainloopFwdSm90ILi2EN4cute5tupleIJNS5_1CILi1EEES8_S8_EEENS6_IJNS7_ILi128EEENS7_ILi96EEENS7_ILi64EEEEEELi256ENS_6half_tEfNS_4arch4Sm90ELb1ELb0ELb0ELb1ELb0ELb1ELb1ELb1ELb0ELb1ELb0ELb0EEENS1_21CollectiveEpilogueFwdINS6_IJSA_NS7_ILi256EEESB_EEES9_SE_SG_Li256ELb1ELb1ELb0ELb0EEENS1_36VarlenDynamicPersistentTileSchedulerILi128ELi96ELi256ELi128ELb0ELb1ELb1ELb1ELb1ELb1EEEEEEEEEvNT_6ParamsE,@"STO_CUDA_ENTRY STV_DEFAULT"
_ZN7cutlass13device_kernelIN5flash11enable_sm90INS1_16FlashAttnFwdSm90INS1_25CollectiveMainloopFwdSm90ILi2EN4cute5tupleIJNS5_1CILi1EEES8_S8_EEENS6_IJNS7_ILi128EEENS7_ILi96EEENS7_ILi64EEEEEELi256ENS_6half_tEfNS_4arch4Sm90ELb1ELb0ELb0ELb1ELb0ELb1ELb1ELb1ELb0ELb1ELb0ELb0EEENS1_21CollectiveEpilogueFwdINS6_IJSA_NS7_ILi256EEESB_EEES9_SE_SG_Li256ELb1ELb1ELb0ELb0EEENS1_36VarlenDynamicPersistentTileSchedulerILi128ELi96ELi256ELi128ELb0ELb1ELb1ELb1ELb1ELb1EEEEEEEEEvNT_6ParamsE:
[----:B------:R-:W-:Y:S01]  /*0000*/  LDC R1, c[0x0][0x37c] ;  /* 0x0000df00ff017b82 */ /* 0x000fe20000000800 */
[----:B------:R-:W-:Y:S05]  /*0010*/  EXIT ;  /* 0x000000000000794d */ /* 0x000fea0003800000 */
.L_x_17:
        /* <DEDUP_REMOVED lines=14> */
.L_x_35:


//--------------------- .nv.shared.reserved.0     --------------------------
	.section	.nv.shared.reserved.0,"aw",@nobits
	.weak		__nv_reservedSMEM_offset_0_alias
	.size		__nv_reservedSMEM_offset_0_alias, 0, 64
	.other		__nv_reservedSMEM_offset_0_alias,@"STO_CUDA_RESERVED_SHARED STV_DEFAULT"
__nv_reservedSMEM_offset_0_alias:
	.zero		0
	.zero		64


//--------------------- .nv.global                --------------------------
	.section	.nv.global,"aw",@nobits
.nv.global:
	.type		_ZN77_INTERNAL_a19a9673_41_flash_fwd_hdim64_256_fp16_packgqa_sm90_cu_ceb34e2a_35924cute1_E,@object
	.size		_ZN77_INTERNAL_a19a9673_41_flash_fwd_hdim64_256_fp16_packgqa_sm90_cu_ceb34e2a_35924cute1_E,(_ZN77_INTERNAL_a19a9673_41_flash_fwd_hdim64_256_fp16_packgqa_sm90_cu_ceb34e2a_35924cuda3std3__45__cpo6cbeginE - _ZN77_INTERNAL_a19a9673_41_flash_fwd_hdim64_256_fp16_packgqa_sm90_cu_ceb34e2a_35924cute1_E)
_ZN77_INTERNAL_a19a9673_41_flash_fwd_hdim64_256_fp16_packgqa_sm90_cu_ceb34e2a_35924cute1_E:
	.zero		1
	.type		_ZN77_INTERNAL_a19a9673_41_flash_fwd_hdim64_256_fp16_packgqa_sm90_cu_ceb34e2a_35924cuda3std3__45__cpo6cbeginE,@object
	.size		_ZN77_INTERNAL_a19a9673_41_flash_fwd_hdim64_256_fp16_packgqa_sm90_cu_ceb34e2a_35924cuda3std3__45__cpo6cbeginE,(_ZN77_INTERNAL_a19a9673_41_flash_fwd_hdim64_256_fp16_packgqa_sm90_cu_ceb34e2a_35924cuda3std3__48in_placeE - _ZN77_INTERNAL_a19a9673_41_flash_fwd_hdim64_256_fp16_packgqa_sm90_cu_ceb34e2a_35924cuda3std3__45__cpo6cbeginE)
_ZN77_INTERNAL_a19a9673_41_flash_fwd_hdim64_256_fp16_packgqa_sm90_cu_ceb34e2a_35924cuda3std3__45__cpo6cbeginE:
	.zero		1
	.type		_ZN77_INTERNAL_a19a9673_41_flash_fwd_hdim64_256_fp16_packgqa_sm90_cu_ceb34e2a_35924cuda3std3__48in_placeE,@object
	.size		_ZN77_INTERNAL_a19a9673_41_flash_fwd_hdim64_256_fp16_packgqa_sm90_cu_ceb34e2a_35924cuda3std3__48in_placeE,(_ZN77_INTERNAL_a19a9673_41_flash_fwd_hdim64_256_fp16_packgqa_sm90_cu_ceb34e2a_35924cuda3std6ranges3__45__cpo9iter_moveE - _ZN77_INTERNAL_a19a9673_41_flash_fwd_hdim64_256_fp16_packgqa_sm90_cu_ceb34e2a_35924cuda3std3__48in_placeE)
_ZN77_INTERNAL_a19a9673_41_flash_fwd_hdim64_256_fp16_packgqa_sm90_cu_ceb34e2a_35924cuda3std3__48in_placeE:
	.zero		1
	.type		_ZN77_INTERNAL_a19a9673_41_flash_fwd_hdim64_256_fp16_packgqa_sm90_cu_ceb34e2a_35924cuda3std6ranges3__45__cpo9iter_moveE,@object
	.size		_ZN77_INTERNAL_a19a9673_41_flash_fwd_hdim64_256_fp16_packgqa_sm90_cu_ceb34e2a_35924cuda3std6ranges3__45__cpo9iter_moveE,(_ZN77_INTERNAL_a19a9673_41_flash_fwd_hdim64_256_fp16_packgqa_sm90_cu_ceb34e2a_35924cuda3std3__45__cpo5beginE - _ZN77_INTERNAL_a19a9673_41_flash_fwd_hdim64_256_fp16_packgqa_sm90_cu_ceb34e2a_35924cuda3std6ranges3__45__cpo9iter_moveE)
_ZN77_INTERNAL_a19a9673_41_flash_fwd_hdim64_256_fp16_packgqa_sm90_cu_ceb34e2a_35924cuda3std6ranges3__45__cpo9iter_moveE:
	.zero		1
	.type		_ZN77_INTERNAL_a19a9673_41_flash_fwd_hdim64_256_fp16_packgqa_sm90_cu_ceb34e2a_35924cuda3std3__45__cpo5beginE,@object
	.size		_ZN77_INTERNAL_a19a9673_41_flash_fwd_hdim64_256_fp16_packgqa_sm90_cu_ceb34e2a_35924cuda3std3__45__cpo5beginE,(_ZN77_INTERNAL_a19a9673_41_flash_fwd_hdim64_256_fp16_packgqa_sm90_cu_ceb34e2a_35924cuda3std3__479_GLOBAL__N__a19a9673_41_flash_fwd_hdim64_256_fp16_packgqa_sm90_cu_ceb34e2a_35926ignoreE - _ZN77_INTERNAL_a19a9673_41_flash_fwd_hdim64_256_fp16_packgqa_sm90_cu_ceb34e2a_35924cuda3std3__45__cpo5beginE)
_ZN77_INTERNAL_a19a9673_41_flash_fwd_hdim64_256_fp16_packgqa_sm90_cu_ceb34e2a_35924cuda3std3__45__cpo5beginE:
	.zero		1
	.type		_ZN77_INTERNAL_a19a9673_41_flash_fwd_hdim64_256_fp16_packgqa_sm90_cu_ceb34e2a_35924cuda3std3__479_GLOBAL__N__a19a9673_41_flash_fwd_hdim64_256_fp16_packgqa_sm90_cu_ceb34e2a_35926ignoreE,@object
	.size		_ZN77_INTERNAL_a19a9673_41_flash_fwd_hdim64_256_fp16_packgqa_sm90_cu_ceb34e2a_35924cuda3std3__479_GLOBAL__N__a19a9673_41_flash_fwd_hdim64_256_fp16_packgqa_sm90_cu_ceb34e2a_35926ignoreE,(_ZN77_INTERNAL_a19a9673_41_flash_fwd_hdim64_256_fp16_packgqa_sm90_cu_ceb34e2a_35924cute7productE - _ZN77_INTERNAL_a19a9673_41_flash_fwd_hdim64_256_fp16_packgqa_sm90_cu_ceb34e2a_35924cuda3std3__479_GLOBAL__N__a19a9673_41_flash_fwd_hdim64_256_fp16_packgqa_sm90_cu_ceb34e2a_35926ignoreE)
_ZN77_INTERNAL_a19a9673_41_flash_fwd_hdim64_256_fp16_packgqa_sm90_cu_ceb34e2a_35924cuda3std3__479_GLOBAL__N__a19a9673_41_flash_fwd_hdim64_256_fp16_packgqa_sm90_cu_ceb34e2a_35926ignoreE:
	.zero		1
	.type		_ZN77_INTERNAL_a19a9673_41_flash_fwd_hdim64_256_fp16_packgqa_sm90_cu_ceb34e2a_35924cute7productE,@object
	.size		_ZN77_INTERNAL_a19a9673_41_flash_fwd_hdim64_256_fp16_packgqa_sm90_cu_ceb34e2a_35924cute7productE,(_ZN77_INTERNAL_a19a9673_41_flash_fwd_hdim64_256_fp16_packgqa_sm90_cu_ceb34e2a_35924cuda3std3__45__cpo3endE - _ZN77_INTERNAL_a19a9673_41_flash_fwd_hdim64_256_fp16_packgqa_sm90_cu_ceb34e2a_35924cute7productE)
_ZN77_INTERNAL_a19a9673_41_flash_fwd_hdim64_256_fp16_packgqa_sm90_cu_ceb34e2a_35924cute7productE:
	.zero		1
	.type		_ZN77_INTERNAL_a19a9673_41_flash_fwd_hdim64_256_fp16_packgqa_sm90_cu_ceb34e2a_35924cuda3std3__45__cpo3endE,@object
	.size		_ZN77_INTERNAL_a19a9673_41_flash_fwd_hdim64_256_fp16_packgqa_sm90_cu_ceb34e2a_35924cuda3std3__45__cpo3endE,(_ZN77_INTERNAL_a19a9673_41_flash_fwd_hdim64_256_fp16_packgqa_sm90_cu_ceb34e2a_35924cuda3std3__419piecewise_constructE - _ZN77_INTERNAL_a19a9673_41_flash_fwd_hdim64_256_fp16_packgqa_sm90_cu_ceb34e2a_35924cuda3std3__45__cpo3endE)
_ZN77_INTERNAL_a19a9673_41_flash_fwd_hdim64_256_fp16_packgqa_sm90_cu_ceb34e2a_35924cuda3std3__45__cpo3endE:
	.zero		1
	.type		_ZN77_INTERNAL_a19a9673_41_flash_fwd_hdim64_256_fp16_packgqa_sm90_cu_ceb34e2a_35924cuda3std3__419piecewise_constructE,@object
	.size		_ZN77_INTERNAL_a19a9673_41_flash_fwd_hdim64_256_fp16_packgqa_sm90_cu_ceb34e2a_35924cuda3std3__419piecewise_constructE,(_ZN77_INTERNAL_a19a9673_41_flash_fwd_hdim64_256_fp16_packgqa_sm90_cu_ceb34e2a_35924cuda3std3__45__cpo4cendE - _ZN77_INTERNAL_a19a9673_41_flash_fwd_hdim64_256_fp16_packgqa_sm90_cu_ceb34e2a_35924cuda3std3__419piecewise_constructE)
_ZN77_INTERNAL_a19a9673_41_flash_fwd_hdim64_256_fp16_packgqa_sm90_cu_ceb34e2a_35924cuda3std3__419piecewise_constructE:
	.zero		1
	.type		_ZN77_INTERNAL_a19a9673_41_flash_fwd_hdim64_256_fp16_packgqa_sm90_cu_ceb34e2a_35924cuda3std3__45__cpo4cendE,@object
	.size		_ZN77_INTERNAL_a19a9673_41_flash_fwd_hdim64_256_fp16_packgqa_sm90_cu_ceb34e2a_35924cuda3std3__45__cpo4cendE,(_ZN77_INTERNAL_a19a9673_41_flash_fwd_hdim64_256_fp16_packgqa_sm90_cu_ceb34e2a_35924cuda3std6ranges3__45__cpo4swapE - _ZN77_INTERNAL_a19a9673_41_flash_fwd_hdim64_256_fp16_packgqa_sm90_cu_ceb34e2a_35924cuda3std3__45__cpo4cendE)
_ZN77_INTERNAL_a19a9673_41_flash_fwd_hdim64_256_fp16_packgqa_sm90_cu_ceb34e2a_35924cuda3std3__45__cpo4cendE:
	.zero		1
	.type		_ZN77_INTERNAL_a19a9673_41_flash_fwd_hdim64_256_fp16_packgqa_sm90_cu_ceb34e2a_35924cuda3std6ranges3__45__cpo4swapE,@object
	.size		_ZN77_INTERNAL_a19a9673_41_flash_fwd_hdim64_256_fp16_packgqa_sm90_cu_ceb34e2a_35924cuda3std6ranges3__45__cpo4swapE,(.L_7 - _ZN77_INTERNAL_a19a9673_41_flash_fwd_hdim64_256_fp16_packgqa_sm90_cu_ceb34e2a_35924cuda3std6ranges3__45__cpo4swapE)
_ZN77_INTERNAL_a19a9673_41_flash_fwd_hdim64_256_fp16_packgqa_sm90_cu_ceb34e2a_35924cuda3std6ranges3__45__cpo4swapE:
	.zero		1
.L_7:


//--------------------- .nv.constant0._ZN7cutlass13device_kernelIN5flash11enable_sm90INS1_16FlashAttnFwdSm90INS1_25CollectiveMainloopFwdSm90ILi2EN4cute5tupleIJNS5_1CILi1EEES8_S8_EEENS6_IJNS7_ILi128EEENS7_ILi96EEENS7_ILi64EEEEEELi256ENS_6half_tEfNS_4arch4Sm90ELb0ELb0ELb0ELb0ELb0ELb0ELb0ELb1ELb0ELb1ELb0ELb0EEENS1_21CollectiveEpilogueFwdINS6_IJSA_NS7_ILi256EEESB_EEES9_SE_SG_Li256ELb0ELb1ELb0ELb0EEENS1_29StaticPersistentTileSchedulerILb0EEEEEEEEEvNT_6ParamsE --------------------------
	.section	.nv.constant0._ZN7cutlass13device_kernelIN5flash11enable_sm90INS1_16FlashAttnFwdSm90INS1_25CollectiveMainloopFwdSm90ILi2EN4cute5tupleIJNS5_1CILi1EEES8_S8_EEENS6_IJNS7_ILi128EEENS7_ILi96EEENS7_ILi64EEEEEELi256ENS_6half_tEfNS_4arch4Sm90ELb0ELb0ELb0ELb0ELb0ELb0ELb0ELb1ELb0ELb1ELb0ELb0EEENS1_21CollectiveEpilogueFwdINS6_IJSA_NS7_ILi256EEESB_EEES9_SE_SG_Li256ELb0ELb1ELb0ELb0EEENS1_29StaticPersistentTileSchedulerILb0EEEEEEEEEvNT_6ParamsE,"a",@progbits
	.sectionflags	@""
	.align	4
.nv.constant0._ZN7cutlass13device_kernelIN5flash11enable_sm90INS1_16FlashAttnFwdSm90INS1_25CollectiveMainloopFwdSm90ILi2EN4cute5tupleIJNS5_1CILi1EEES8_S8_EEENS6_IJNS7_ILi128EEENS7_ILi96EEENS7_ILi64EEEEEELi256ENS_6half_tEfNS_4arch4Sm90ELb0ELb0ELb0ELb0ELb0ELb0ELb0ELb1ELb0ELb1ELb0ELb0EEENS1_21CollectiveEpilogueFwdINS6_IJSA_NS7_ILi256EEESB_EEES9_SE_SG_Li256ELb0ELb1ELb0ELb0EEENS1_29StaticPersistentTileSchedulerILb0EEEEEEEEEvNT_6ParamsE:
	.zero		3456


//--------------------- .nv.constant0._ZN7cutlass13device_kernelIN5flash11enable_sm90INS1_16FlashAttnFwdSm90INS1_25CollectiveMainloopFwdSm90ILi2EN4cute5tupleIJNS5_1CILi1EEES8_S8_EEENS6_IJNS7_ILi128EEENS7_ILi96EEENS7_ILi64EEEEEELi256ENS_6half_tEfNS_4arch4Sm90ELb0ELb0ELb0ELb0ELb0ELb0ELb1ELb1ELb0ELb1ELb0ELb0EEENS1_21CollectiveEpilogueFwdINS6_IJSA_NS7_ILi256EEESB_EEES9_SE_SG_Li256ELb0ELb1ELb0ELb0EEENS1_29StaticPersistentTileSchedulerILb0EEEEEEEEEvNT_6ParamsE --------------------------
	.section	.nv.constant0._ZN7cutlass13device_kernelIN5flash11enable_sm90INS1_16FlashAttnFwdSm90INS1_25CollectiveMainloopFwdSm90ILi2EN4cute5tupleIJNS5_1CILi1EEES8_S8_EEENS6_IJNS7_ILi128EEENS7_ILi96EEENS7_ILi64EEEEEELi256ENS_6half_tEfNS_4arch4Sm90ELb0ELb0ELb0ELb0ELb0ELb0ELb1ELb1ELb0ELb1ELb0ELb0EEENS1_21CollectiveEpilogueFwdINS6_IJSA_NS7_ILi256EEESB_EEES9_SE_SG_Li256ELb0ELb1ELb0ELb0EEENS1_29StaticPersistentTileSchedulerILb0EEEEEEEEEvNT_6ParamsE,"a",@progbits
	.sectionflags	@""
	.align	4
.nv.constant0._ZN7cutlass13device_kernelIN5flash11enable_sm90INS1_16FlashAttnFwdSm90INS1_25CollectiveMainloopFwdSm90ILi2EN4cute5tupleIJNS5_1CILi1EEES8_S8_EEENS6_IJNS7_ILi128EEENS7_ILi96EEENS7_ILi64EEEEEELi256ENS_6half_tEfNS_4arch4Sm90ELb0ELb0ELb0ELb0ELb0ELb0ELb1ELb1ELb0ELb1ELb0ELb0EEENS1_21CollectiveEpilogueFwdINS6_IJSA_NS7_ILi256EEESB_EEES9_SE_SG_Li256ELb0ELb1ELb0ELb0EEENS1_29StaticPersistentTileSchedulerILb0EEEEEEEEEvNT_6ParamsE:
	.zero		3712


//--------------------- .nv.constant0._ZN7cutlass13device_kernelIN5flash11enable_sm90INS1_16FlashAttnFwdSm90INS1_25CollectiveMainloopFwdSm90ILi2EN4cute5tupleIJNS5_1CILi1EEES8_S8_EEENS6_IJNS7_ILi128EEENS7_ILi96EEENS7_ILi64EEEEEELi256ENS_6half_tEfNS_4arch4Sm90ELb0ELb0ELb0ELb1ELb0ELb0ELb0ELb1ELb0ELb1ELb0ELb0EEENS1_21CollectiveEpilogueFwdINS6_IJSA_NS7_ILi256EEESB_EEES9_SE_SG_Li256ELb1ELb1ELb0ELb0EEENS1_36VarlenDynamicPersistentTileSchedulerILi128ELi96ELi256ELi128ELb0ELb1ELb1ELb0ELb1ELb1EEEEEEEEEvNT_6ParamsE --------------------------
	.section	.nv.constant0._ZN7cutlass13device_kernelIN5flash11enable_sm90INS1_16FlashAttnFwdSm90INS1_25CollectiveMainloopFwdSm90ILi2EN4cute5tupleIJNS5_1CILi1EEES8_S8_EEENS6_IJNS7_ILi128EEENS7_ILi96EEENS7_ILi64EEEEEELi256ENS_6half_tEfNS_4arch4Sm90ELb0ELb0ELb0ELb1ELb0ELb0ELb0ELb1ELb0ELb1ELb0ELb0EEENS1_21CollectiveEpilogueFwdINS6_IJSA_NS7_ILi256EEESB_EEES9_SE_SG_Li256ELb1ELb1ELb0ELb0EEENS1_36VarlenDynamicPersistentTileSchedulerILi128ELi96ELi256ELi128ELb0ELb1ELb1ELb0ELb1ELb1EEEEEEEEEvNT_6ParamsE,"a",@progbits
	.sectionflags	@""
	.align	4
.nv.constant0._ZN7cutlass13device_kernelIN5flash11enable_sm90INS1_16FlashAttnFwdSm90INS1_25CollectiveMainloopFwdSm90ILi2EN4cute5tupleIJNS5_1CILi1EEES8_S8_EEENS6_IJNS7_ILi128EEENS7_ILi96EEENS7_ILi64EEEEEELi256ENS_6half_tEfNS_4arch4Sm90ELb0ELb0ELb0ELb1ELb0ELb0ELb0ELb1ELb0ELb1ELb0ELb0EEENS1_21CollectiveEpilogueFwdINS6_IJSA_NS7_ILi256EEESB_EEES9_SE_SG_Li256ELb1ELb1ELb0ELb0EEENS1_36VarlenDynamicPersistentTileSchedulerILi128ELi96ELi256ELi128ELb0ELb1ELb1ELb0ELb1ELb1EEEEEEEEEvNT_6ParamsE:
	.zero		3584


//--------------------- .nv.constant0._ZN7cutlass13device_kernelIN5flash11enable_sm90INS1_16FlashAttnFwdSm90INS1_25CollectiveMainloopFwdSm90ILi2EN4cute5tupleIJNS5_1CILi1EEES8_S8_EEENS6_IJNS7_ILi128EEENS7_ILi96EEENS7_ILi64EEEEEELi256ENS_6half_tEfNS_4arch4Sm90ELb0ELb0ELb0ELb1ELb0ELb1ELb0ELb1ELb0ELb1ELb0ELb0EEENS1_21CollectiveEpilogueFwdINS6_IJSA_NS7_ILi256EEESB_EEES9_SE_SG_Li256ELb1ELb1ELb0ELb0EEENS1_36VarlenDynamicPersistentTileSchedulerILi128ELi96ELi256ELi128ELb0ELb1ELb1ELb0ELb1ELb1EEEEEEEEEvNT_6ParamsE --------------------------
	.section	.nv.constant0._ZN7cutlass13device_kernelIN5flash11enable_sm90INS1_16FlashAttnFwdSm90INS1_25CollectiveMainloopFwdSm90ILi2EN4cute5tupleIJNS5_1CILi1EEES8_S8_EEENS6_IJNS7_ILi128EEENS7_ILi96EEENS7_ILi64EEEEEELi256ENS_6half_tEfNS_4arch4Sm90ELb0ELb0ELb0ELb1ELb0ELb1ELb0ELb1ELb0ELb1ELb0ELb0EEENS1_21CollectiveEpilogueFwdINS6_IJSA_NS7_ILi256EEESB_EEES9_SE_SG_Li256ELb1ELb1ELb0ELb0EEENS1_36VarlenDynamicPersistentTileSchedulerILi128ELi96ELi256ELi128ELb0ELb1ELb1ELb0ELb1ELb1EEEEEEEEEvNT_6ParamsE,"a",@progbits
	.sectionflags	@""
	.align	4
.nv.constant0._ZN7cutlass13device_kernelIN5flash11enable_sm90INS1_16FlashAttnFwdSm90INS1_25CollectiveMainloopFwdSm90ILi2EN4cute5tupleIJNS5_1CILi1EEES8_S8_EEENS6_IJNS7_ILi128EEENS7_ILi96EEENS7_ILi64EEEEEELi256ENS_6half_tEfNS_4arch4Sm90ELb0ELb0ELb0ELb1ELb0ELb1ELb0ELb1ELb0ELb1ELb0ELb0EEENS1_21CollectiveEpilogueFwdINS6_IJSA_NS7_ILi256EEESB_EEES9_SE_SG_Li256ELb1ELb1ELb0ELb0EEENS1_36VarlenDynamicPersistentTileSchedulerILi128ELi96ELi256ELi128ELb0ELb1ELb1ELb0ELb1ELb1EEEEEEEEEvNT_6ParamsE:
	.zero		3584


//--------------------- .nv.constant0._ZN7cutlass13device_kernelIN5flash11enable_sm90INS1_16FlashAttnFwdSm90INS1_25CollectiveMainloopFwdSm90ILi2EN4cute5tupleIJNS5_1CILi1EEES8_S8_EEENS6_IJNS7_ILi128EEENS7_ILi96EEENS7_ILi64EEEEEELi256ENS_6half_tEfNS_4arch4Sm90ELb0ELb0ELb0ELb1ELb0ELb0ELb1ELb1ELb0ELb1ELb0ELb0EEENS1_21CollectiveEpilogueFwdINS6_IJSA_NS7_ILi256EEESB_EEES9_SE_SG_Li256ELb1ELb1ELb0ELb0EEENS1_36VarlenDynamicPersistentTileSchedulerILi128ELi96ELi256ELi128ELb0ELb1ELb1ELb0ELb1ELb1EEEEEEEEEvNT_6ParamsE --------------------------
	.section	.nv.constant0._ZN7cutlass13device_kernelIN5flash11enable_sm90INS1_16FlashAttnFwdSm90INS1_25CollectiveMainloopFwdSm90ILi2EN4cute5tupleIJNS5_1CILi1EEES8_S8_EEENS6_IJNS7_ILi128EEENS7_ILi96EEENS7_ILi64EEEEEELi256ENS_6half_tEfNS_4arch4Sm90ELb0ELb0ELb0ELb1ELb0ELb0ELb1ELb1ELb0ELb1ELb0ELb0EEENS1_21CollectiveEpilogueFwdINS6_IJSA_NS7_ILi256EEESB_EEES9_SE_SG_Li256ELb1ELb1ELb0ELb0EEENS1_36VarlenDynamicPersistentTileSchedulerILi128ELi96ELi256ELi128ELb0ELb1ELb1ELb0ELb1ELb1EEEEEEEEEvNT_6ParamsE,"a",@progbits
	.sectionflags	@""
	.align	4
.nv.constant0._ZN7cutlass13device_kernelIN5flash11enable_sm90INS1_16FlashAttnFwdSm90INS1_25CollectiveMainloopFwdSm90ILi2EN4cute5tupleIJNS5_1CILi1EEES8_S8_EEENS6_IJNS7_ILi128EEENS7_ILi96EEENS7_ILi64EEEEEELi256ENS_6half_tEfNS_4arch4Sm90ELb0ELb0ELb0ELb1ELb0ELb0ELb1ELb1ELb0ELb1ELb0ELb0EEENS1_21CollectiveEpilogueFwdINS6_IJSA_NS7_ILi256EEESB_EEES9_SE_SG_Li256ELb1ELb1ELb0ELb0EEENS1_36VarlenDynamicPersistentTileSchedulerILi128ELi96ELi256ELi128ELb0ELb1ELb1ELb0ELb1ELb1EEEEEEEEEvNT_6ParamsE:
	.zero		3840


//--------------------- .nv.constant0._ZN7cutlass13device_kernelIN5flash11enable_sm90INS1_16FlashAttnFwdSm90INS1_25CollectiveMainloopFwdSm90ILi2EN4cute5tupleIJNS5_1CILi1EEES8_S8_EEENS6_IJNS7_ILi128EEENS7_ILi96EEENS7_ILi64EEEEEELi256ENS_6half_tEfNS_4arch4Sm90ELb0ELb0ELb0ELb1ELb0ELb1ELb1ELb1ELb0ELb1ELb0ELb0EEENS1_21CollectiveEpilogueFwdINS6_IJSA_NS7_ILi256EEESB_EEES9_SE_SG_Li256ELb1ELb1ELb0ELb0EEENS1_36VarlenDynamicPersistentTileSchedulerILi128ELi96ELi256ELi128ELb0ELb1ELb1ELb0ELb1ELb1EEEEEEEEEvNT_6ParamsE --------------------------
	.section	.nv.constant0._ZN7cutlass13device_kernelIN5flash11enable_sm90INS1_16FlashAttnFwdSm90INS1_25CollectiveMainloopFwdSm90ILi2EN4cute5tupleIJNS5_1CILi1EEES8_S8_EEENS6_IJNS7_ILi128EEENS7_ILi96EEENS7_ILi64EEEEEELi256ENS_6half_tEfNS_4arch4Sm90ELb0ELb0ELb0ELb1ELb0ELb1ELb1ELb1ELb0ELb1ELb0ELb0EEENS1_21CollectiveEpilogueFwdINS6_IJSA_NS7_ILi256EEESB_EEES9_SE_SG_Li256ELb1ELb1ELb0ELb0EEENS1_36VarlenDynamicPersistentTileSchedulerILi128ELi96ELi256ELi128ELb0ELb1ELb1ELb0ELb1ELb1EEEEEEEEEvNT_6ParamsE,"a",@progbits
	.sectionflags	@""
	.align	4
.nv.constant0._ZN7cutlass13device_kernelIN5flash11enable_sm90INS1_16FlashAttnFwdSm90INS1_25CollectiveMainloopFwdSm90ILi2EN4cute5tupleIJNS5_1CILi1EEES8_S8_EEENS6_IJNS7_ILi128EEENS7_ILi96EEENS7_ILi64EEEEEELi256ENS_6half_tEfNS_4arch4Sm90ELb0ELb0ELb0ELb1ELb0ELb1ELb1ELb1ELb0ELb1ELb0ELb0EEENS1_21CollectiveEpilogueFwdINS6_IJSA_NS7_ILi256EEESB_EEES9_SE_SG_Li256ELb1ELb1ELb0ELb0EEENS1_36VarlenDynamicPersistentTileSchedulerILi128ELi96ELi256ELi128ELb0ELb1ELb1ELb0ELb1ELb1EEEEEEEEEvNT_6ParamsE:
	.zero		3840


//--------------------- .nv.constant0._ZN7cutlass13device_kernelIN5flash11enable_sm90INS1_16FlashAttnFwdSm90INS1_25CollectiveMainloopFwdSm90ILi2EN4cute5tupleIJNS5_1CILi1EEES8_S8_EEENS6_IJNS7_ILi128EEENS7_ILi96EEENS7_ILi64EEEEEELi256ENS_6half_tEfNS_4arch4Sm90ELb0ELb1ELb0ELb0ELb0ELb0ELb0ELb1ELb0ELb1ELb0ELb0EEENS1_21CollectiveEpilogueFwdINS6_IJSA_NS7_ILi256EEESB_EEES9_SE_SG_Li256ELb0ELb1ELb0ELb0EEENS1_30DynamicPersistentTileSchedulerILi256ELi128ELb0ELb1ELb1EEEEEEEEEvNT_6ParamsE --------------------------
	.section	.nv.constant0._ZN7cutlass13device_kernelIN5flash11enable_sm90INS1_16FlashAttnFwdSm90INS1_25CollectiveMainloopFwdSm90ILi2EN4cute5tupleIJNS5_1CILi1EEES8_S8_EEENS6_IJNS7_ILi128EEENS7_ILi96EEENS7_ILi64EEEEEELi256ENS_6half_tEfNS_4arch4Sm90ELb0ELb1ELb0ELb0ELb0ELb0ELb0ELb1ELb0ELb1ELb0ELb0EEENS1_21CollectiveEpilogueFwdINS6_IJSA_NS7_ILi256EEESB_EEES9_SE_SG_Li256ELb0ELb1ELb0ELb0EEENS1_30DynamicPersistentTileSchedulerILi256ELi128ELb0ELb1ELb1EEEEEEEEEvNT_6ParamsE,"a",@progbits
	.sectionflags	@""
	.align	4
.nv.constant0._ZN7cutlass13device_kernelIN5flash11enable_sm90INS1_16FlashAttnFwdSm90INS1_25CollectiveMainloopFwdSm90ILi2EN4cute5tupleIJNS5_1CILi1EEES8_S8_EEENS6_IJNS7_ILi128EEENS7_ILi96EEENS7_ILi64EEEEEELi256ENS_6half_tEfNS_4arch4Sm90ELb0ELb1ELb0ELb0ELb0ELb0ELb0ELb1ELb0ELb1ELb0ELb0EEENS1_21CollectiveEpilogueFwdINS6_IJSA_NS7_ILi256EEESB_EEES9_SE_SG_Li256ELb0ELb1ELb0ELb0EEENS1_30DynamicPersistentTileSchedulerILi256ELi128ELb0ELb1ELb1EEEEEEEEEvNT_6ParamsE:
	.zero		3584


//--------------------- .nv.constant0._ZN7cutlass13device_kernelIN5flash11enable_sm90INS1_16FlashAttnFwdSm90INS1_25CollectiveMainloopFwdSm90ILi2EN4cute5tupleIJNS5_1CILi1EEES8_S8_EEENS6_IJNS7_ILi128EEENS7_ILi96EEENS7_ILi64EEEEEELi256ENS_6half_tEfNS_4arch4Sm90ELb0ELb1ELb0ELb0ELb0ELb0ELb1ELb1ELb0ELb1ELb0ELb0EEENS1_21CollectiveEpilogueFwdINS6_IJSA_NS7_ILi256EEESB_EEES9_SE_SG_Li256ELb0ELb1ELb0ELb0EEENS1_30DynamicPersistentTileSchedulerILi256ELi128ELb0ELb1ELb1EEEEEEEEEvNT_6ParamsE --------------------------
	.section	.nv.constant0._ZN7cutlass13device_kernelIN5flash11enable_sm90INS1_16FlashAttnFwdSm90INS1_25CollectiveMainloopFwdSm90ILi2EN4cute5tupleIJNS5_1CILi1EEES8_S8_EEENS6_IJNS7_ILi128EEENS7_ILi96EEENS7_ILi64EEEEEELi256ENS_6half_tEfNS_4arch4Sm90ELb0ELb1ELb0ELb0ELb0ELb0ELb1ELb1ELb0ELb1ELb0ELb0EEENS1_21CollectiveEpilogueFwdINS6_IJSA_NS7_ILi256EEESB_EEES9_SE_SG_Li256ELb0ELb1ELb0ELb0EEENS1_30DynamicPersistentTileSchedulerILi256ELi128ELb0ELb1ELb1EEEEEEEEEvNT_6ParamsE,"a",@progbits
	.sectionflags	@""
	.align	4
.nv.constant0._ZN7cutlass13device_kernelIN5flash11enable_sm90INS1_16FlashAttnFwdSm90INS1_25CollectiveMainloopFwdSm90ILi2EN4cute5tupleIJNS5_1CILi1EEES8_S8_EEENS6_IJNS7_ILi128EEENS7_ILi96EEENS7_ILi64EEEEEELi256ENS_6half_tEfNS_4arch4Sm90ELb0ELb1ELb0ELb0ELb0ELb0ELb1ELb1ELb0ELb1ELb0ELb0EEENS1_21CollectiveEpilogueFwdINS6_IJSA_NS7_ILi256EEESB_EEES9_SE_SG_Li256ELb0ELb1ELb0ELb0EEENS1_30DynamicPersistentTileSchedulerILi256ELi128ELb0ELb1ELb1EEEEEEEEEvNT_6ParamsE:
	.zero		3840


//--------------------- .nv.constant0._ZN7cutlass13device_kernelIN5flash11enable_sm90INS1_16FlashAttnFwdSm90INS1_25CollectiveMainloopFwdSm90ILi2EN4cute5tupleIJNS5_1CILi1EEES8_S8_EEENS6_IJNS7_ILi128EEENS7_ILi96EEENS7_ILi64EEEEEELi256ENS_6half_tEfNS_4arch4Sm90ELb0ELb1ELb0ELb1ELb0ELb0ELb0ELb1ELb0ELb1ELb0ELb0EEENS1_21CollectiveEpilogueFwdINS6_IJSA_NS7_ILi256EEESB_EEES9_SE_SG_Li256ELb1ELb1ELb0ELb0EEENS1_36VarlenDynamicPersistentTileSchedulerILi128ELi96ELi256ELi128ELb0ELb1ELb1ELb1ELb0ELb1EEEEEEEEEvNT_6ParamsE --------------------------
	.section	.nv.constant0._ZN7cutlass13device_kernelIN5flash11enable_sm90INS1_16FlashAttnFwdSm90INS1_25CollectiveMainloopFwdSm90ILi2EN4cute5tupleIJNS5_1CILi1EEES8_S8_EEENS6_IJNS7_ILi128EEENS7_ILi96EEENS7_ILi64EEEEEELi256ENS_6half_tEfNS_4arch4Sm90ELb0ELb1ELb0ELb1ELb0ELb0ELb0ELb1ELb0ELb1ELb0ELb0EEENS1_21CollectiveEpilogueFwdINS6_IJSA_NS7_ILi256EEESB_EEES9_SE_SG_Li256ELb1ELb1ELb0ELb0EEENS1_36VarlenDynamicPersistentTileSchedulerILi128ELi96ELi256ELi128ELb0ELb1ELb1ELb1ELb0ELb1EEEEEEEEEvNT_6ParamsE,"a",@progbits
	.sectionflags	@""
	.align	4
.nv.constant0._ZN7cutlass13device_kernelIN5flash11enable_sm90INS1_16FlashAttnFwdSm90INS1_25CollectiveMainloopFwdSm90ILi2EN4cute5tupleIJNS5_1CILi1EEES8_S8_EEENS6_IJNS7_ILi128EEENS7_ILi96EEENS7_ILi64EEEEEELi256ENS_6half_tEfNS_4arch4Sm90ELb0ELb1ELb0ELb1ELb0ELb0ELb0ELb1ELb0ELb1ELb0ELb0EEENS1_21CollectiveEpilogueFwdINS6_IJSA_NS7_ILi256EEESB_EEES9_SE_SG_Li256ELb1ELb1ELb0ELb0EEENS1_36VarlenDynamicPersistentTileSchedulerILi128ELi96ELi256ELi128ELb0ELb1ELb1ELb1ELb0ELb1EEEEEEEEEvNT_6ParamsE:
	.zero		3584


//--------------------- .nv.constant0._ZN7cutlass13device_kernelIN5flash11enable_sm90INS1_16FlashAttnFwdSm90INS1_25CollectiveMainloopFwdSm90ILi2EN4cute5tupleIJNS5_1CILi1EEES8_S8_EEENS6_IJNS7_ILi128EEENS7_ILi96EEENS7_ILi64EEEEEELi256ENS_6half_tEfNS_4arch4Sm90ELb0ELb1ELb0ELb1ELb0ELb1ELb0ELb1ELb0ELb1ELb0ELb0EEENS1_21CollectiveEpilogueFwdINS6_IJSA_NS7_ILi256EEESB_EEES9_SE_SG_Li256ELb1ELb1ELb0ELb0EEENS1_36VarlenDynamicPersistentTileSchedulerILi128ELi96ELi256ELi128ELb0ELb1ELb1ELb1ELb0ELb1EEEEEEEEEvNT_6ParamsE --------------------------
	.section	.nv.constant0._ZN7cutlass13device_kernelIN5flash11enable_sm90INS1_16FlashAttnFwdSm90INS1_25CollectiveMainloopFwdSm90ILi2EN4cute5tupleIJNS5_1CILi1EEES8_S8_EEENS6_IJNS7_ILi128EEENS7_ILi96EEENS7_ILi64EEEEEELi256ENS_6half_tEfNS_4arch4Sm90ELb0ELb1ELb0ELb1ELb0ELb1ELb0ELb1ELb0ELb1ELb0ELb0EEENS1_21CollectiveEpilogueFwdINS6_IJSA_NS7_ILi256EEESB_EEES9_SE_SG_Li256ELb1ELb1ELb0ELb0EEENS1_36VarlenDynamicPersistentTileSchedulerILi128ELi96ELi256ELi128ELb0ELb1ELb1ELb1ELb0ELb1EEEEEEEEEvNT_6ParamsE,"a",@progbits
	.sectionflags	@""
	.align	4
.nv.constant0._ZN7cutlass13device_kernelIN5flash11enable_sm90INS1_16FlashAttnFwdSm90INS1_25CollectiveMainloopFwdSm90ILi2EN4cute5tupleIJNS5_1CILi1EEES8_S8_EEENS6_IJNS7_ILi128EEENS7_ILi96EEENS7_ILi64EEEEEELi256ENS_6half_tEfNS_4arch4Sm90ELb0ELb1ELb0ELb1ELb0ELb1ELb0ELb1ELb0ELb1ELb0ELb0EEENS1_21CollectiveEpilogueFwdINS6_IJSA_NS7_ILi256EEESB_EEES9_SE_SG_Li256ELb1ELb1ELb0ELb0EEENS1_36VarlenDynamicPersistentTileSchedulerILi128ELi96ELi256ELi128ELb0ELb1ELb1ELb1ELb0ELb1EEEEEEEEEvNT_6ParamsE:
	.zero		3584


//--------------------- .nv.constant0._ZN7cutlass13device_kernelIN5flash11enable_sm90INS1_16FlashAttnFwdSm90INS1_25CollectiveMainloopFwdSm90ILi2EN4cute5tupleIJNS5_1CILi1EEES8_S8_EEENS6_IJNS7_ILi128EEENS7_ILi96EEENS7_ILi64EEEEEELi256ENS_6half_tEfNS_4arch4Sm90ELb0ELb1ELb0ELb1ELb0ELb0ELb1ELb1ELb0ELb1ELb0ELb0EEENS1_21CollectiveEpilogueFwdINS6_IJSA_NS7_ILi256EEESB_EEES9_SE_SG_Li256ELb1ELb1ELb0ELb0EEENS1_36VarlenDynamicPersistentTileSchedulerILi128ELi96ELi256ELi128ELb0ELb1ELb1ELb1ELb0ELb1EEEEEEEEEvNT_6ParamsE --------------------------
	.section	.nv.constant0._ZN7cutlass13device_kernelIN5flash11enable_sm90INS1_16FlashAttnFwdSm90INS1_25CollectiveMainloopFwdSm90ILi2EN4cute5tupleIJNS5_1CILi1EEES8_S8_EEENS6_IJNS7_ILi128EEENS7_ILi96EEENS7_ILi64EEEEEELi256ENS_6half_tEfNS_4arch4Sm90ELb0ELb1ELb0ELb1ELb0ELb0ELb1ELb1ELb0ELb1ELb0ELb0EEENS1_21CollectiveEpilogueFwdINS6_IJSA_NS7_ILi256EEESB_EEES9_SE_SG_Li256ELb1ELb1ELb0ELb0EEENS1_36VarlenDynamicPersistentTileSchedulerILi128ELi96ELi256ELi128ELb0ELb1ELb1ELb1ELb0ELb1EEEEEEEEEvNT_6ParamsE,"a",@progbits
	.sectionflags	@""
	.align	4
.nv.constant0._ZN7cutlass13device_kernelIN5flash11enable_sm90INS1_16FlashAttnFwdSm90INS1_25CollectiveMainloopFwdSm90ILi2EN4cute5tupleIJNS5_1CILi1EEES8_S8_EEENS6_IJNS7_ILi128EEENS7_ILi96EEENS7_ILi64EEEEEELi256ENS_6half_tEfNS_4arch4Sm90ELb0ELb1ELb0ELb1ELb0ELb0ELb1ELb1ELb0ELb1ELb0ELb0EEENS1_21CollectiveEpilogueFwdINS6_IJSA_NS7_ILi256EEESB_EEES9_SE_SG_Li256ELb1ELb1ELb0ELb0EEENS1_36VarlenDynamicPersistentTileSchedulerILi128ELi96ELi256ELi128ELb0ELb1ELb1ELb1ELb0ELb1EEEEEEEEEvNT_6ParamsE:
	.zero		3840


//--------------------- .nv.constant0._ZN7cutlass13device_kernelIN5flash11enable_sm90INS1_16FlashAttnFwdSm90INS1_25CollectiveMainloopFwdSm90ILi2EN4cute5tupleIJNS5_1CILi1EEES8_S8_EEENS6_IJNS7_ILi128EEENS7_ILi96EEENS7_ILi64EEEEEELi256ENS_6half_tEfNS_4arch4Sm90ELb0ELb1ELb0ELb1ELb0ELb1ELb1ELb1ELb0ELb1ELb0ELb0EEENS1_21CollectiveEpilogueFwdINS6_IJSA_NS7_ILi256EEESB_EEES9_SE_SG_Li256ELb1ELb1ELb0ELb0EEENS1_36VarlenDynamicPersistentTileSchedulerILi128ELi96ELi256ELi128ELb0ELb1ELb1ELb1ELb0ELb1EEEEEEEEEvNT_6ParamsE --------------------------
	.section	.nv.constant0._ZN7cutlass13device_kernelIN5flash11enable_sm90INS1_16FlashAttnFwdSm90INS1_25CollectiveMainloopFwdSm90ILi2EN4cute5tupleIJNS5_1CILi1EEES8_S8_EEENS6_IJNS7_ILi128EEENS7_ILi96EEENS7_ILi64EEEEEELi256ENS_6half_tEfNS_4arch4Sm90ELb0ELb1ELb0ELb1ELb0ELb1ELb1ELb1ELb0ELb1ELb0ELb0EEENS1_21CollectiveEpilogueFwdINS6_IJSA_NS7_ILi256EEESB_EEES9_SE_SG_Li256ELb1ELb1ELb0ELb0EEENS1_36VarlenDynamicPersistentTileSchedulerILi128ELi96ELi256ELi128ELb0ELb1ELb1ELb1ELb0ELb1EEEEEEEEEvNT_6ParamsE,"a",@progbits
	.sectionflags	@""
	.align	4
.nv.constant0._ZN7cutlass13device_kernelIN5flash11enable_sm90INS1_16FlashAttnFwdSm90INS1_25CollectiveMainloopFwdSm90ILi2EN4cute5tupleIJNS5_1CILi1EEES8_S8_EEENS6_IJNS7_ILi128EEENS7_ILi96EEENS7_ILi64EEEEEELi256ENS_6half_tEfNS_4arch4Sm90ELb0ELb1ELb0ELb1ELb0ELb1ELb1ELb1ELb0ELb1ELb0ELb0EEENS1_21CollectiveEpilogueFwdINS6_IJSA_NS7_ILi256EEESB_EEES9_SE_SG_Li256ELb1ELb1ELb0ELb0EEENS1_36VarlenDynamicPersistentTileSchedulerILi128ELi96ELi256ELi128ELb0ELb1ELb1ELb1ELb0ELb1EEEEEEEEEvNT_6ParamsE:
	.zero		3840


//--------------------- .nv.constant0._ZN7cutlass13device_kernelIN5flash11enable_sm90INS1_16FlashAttnFwdSm90INS1_25CollectiveMainloopFwdSm90ILi2EN4cute5tupleIJNS5_1CILi1EEES8_S8_EEENS6_IJNS7_ILi128EEENS7_ILi96EEENS7_ILi64EEEEEELi256ENS_6half_tEfNS_4arch4Sm90ELb1ELb0ELb0ELb0ELb0ELb0ELb0ELb1ELb0ELb1ELb0ELb0EEENS1_21CollectiveEpilogueFwdINS6_IJSA_NS7_ILi256EEESB_EEES9_SE_SG_Li256ELb0ELb1ELb0ELb0EEENS1_30DynamicPersistentTileSchedulerILi256ELi128ELb0ELb1ELb1EEEEEEEEEvNT_6ParamsE --------------------------
	.section	.nv.constant0._ZN7cutlass13device_kernelIN5flash11enable_sm90INS1_16FlashAttnFwdSm90INS1_25CollectiveMainloopFwdSm90ILi2EN4cute5tupleIJNS5_1CILi1EEES8_S8_EEENS6_IJNS7_ILi128EEENS7_ILi96EEENS7_ILi64EEEEEELi256ENS_6half_tEfNS_4arch4Sm90ELb1ELb0ELb0ELb0ELb0ELb0ELb0ELb1ELb0ELb1ELb0ELb0EEENS1_21CollectiveEpilogueFwdINS6_IJSA_NS7_ILi256EEESB_EEES9_SE_SG_Li256ELb0ELb1ELb0ELb0EEENS1_30DynamicPersistentTileSchedulerILi256ELi128ELb0ELb1ELb1EEEEEEEEEvNT_6ParamsE,"a",@progbits
	.sectionflags	@""
	.align	4
.nv.constant0._ZN7cutlass13device_kernelIN5flash11enable_sm90INS1_16FlashAttnFwdSm90INS1_25CollectiveMainloopFwdSm90ILi2EN4cute5tupleIJNS5_1CILi1EEES8_S8_EEENS6_IJNS7_ILi128EEENS7_ILi96EEENS7_ILi64EEEEEELi256ENS_6half_tEfNS_4arch4Sm90ELb1ELb0ELb0ELb0ELb0ELb0ELb0ELb1ELb0ELb1ELb0ELb0EEENS1_21CollectiveEpilogueFwdINS6_IJSA_NS7_ILi256EEESB_EEES9_SE_SG_Li256ELb0ELb1ELb0ELb0EEENS1_30DynamicPersistentTileSchedulerILi256ELi128ELb0ELb1ELb1EEEEEEEEEvNT_6ParamsE:
	.zero		3584


//--------------------- .nv.constant0._ZN7cutlass13device_kernelIN5flash11enable_sm90INS1_16FlashAttnFwdSm90INS1_25CollectiveMainloopFwdSm90ILi2EN4cute5tupleIJNS5_1CILi1EEES8_S8_EEENS6_IJNS7_ILi128EEENS7_ILi96EEENS7_ILi64EEEEEELi256ENS_6half_tEfNS_4arch4Sm90ELb1ELb0ELb0ELb0ELb0ELb0ELb1ELb1ELb0ELb1ELb0ELb0EEENS1_21CollectiveEpilogueFwdINS6_IJSA_NS7_ILi256EEESB_EEES9_SE_SG_Li256ELb0ELb1ELb0ELb0EEENS1_30DynamicPersistentTileSchedulerILi256ELi128ELb0ELb1ELb1EEEEEEEEEvNT_6ParamsE --------------------------
	.section	.nv.constant0._ZN7cutlass13device_kernelIN5flash11enable_sm90INS1_16FlashAttnFwdSm90INS1_25CollectiveMainloopFwdSm90ILi2EN4cute5tupleIJNS5_1CILi1EEES8_S8_EEENS6_IJNS7_ILi128EEENS7_ILi96EEENS7_ILi64EEEEEELi256ENS_6half_tEfNS_4arch4Sm90ELb1ELb0ELb0ELb0ELb0ELb0ELb1ELb1ELb0ELb1ELb0ELb0EEENS1_21CollectiveEpilogueFwdINS6_IJSA_NS7_ILi256EEESB_EEES9_SE_SG_Li256ELb0ELb1ELb0ELb0EEENS1_30DynamicPersistentTileSchedulerILi256ELi128ELb0ELb1ELb1EEEEEEEEEvNT_6ParamsE,"a",@progbits
	.sectionflags	@""
	.align	4
.nv.constant0._ZN7cutlass13device_kernelIN5flash11enable_sm90INS1_16FlashAttnFwdSm90INS1_25CollectiveMainloopFwdSm90ILi2EN4cute5tupleIJNS5_1CILi1EEES8_S8_EEENS6_IJNS7_ILi128EEENS7_ILi96EEENS7_ILi64EEEEEELi256ENS_6half_tEfNS_4arch4Sm90ELb1ELb0ELb0ELb0ELb0ELb0ELb1ELb1ELb0ELb1ELb0ELb0EEENS1_21CollectiveEpilogueFwdINS6_IJSA_NS7_ILi256EEESB_EEES9_SE_SG_Li256ELb0ELb1ELb0ELb0EEENS1_30DynamicPersistentTileSchedulerILi256ELi128ELb0ELb1ELb1EEEEEEEEEvNT_6ParamsE:
	.zero		3840


//--------------------- .nv.constant0._ZN7cutlass13device_kernelIN5flash11enable_sm90INS1_16FlashAttnFwdSm90INS1_25CollectiveMainloopFwdSm90ILi2EN4cute5tupleIJNS5_1CILi1EEES8_S8_EEENS6_IJNS7_ILi128EEENS7_ILi96EEENS7_ILi64EEEEEELi256ENS_6half_tEfNS_4arch4Sm90ELb1ELb0ELb0ELb1ELb0ELb0ELb0ELb1ELb0ELb1ELb0ELb0EEENS1_21CollectiveEpilogueFwdINS6_IJSA_NS7_ILi256EEESB_EEES9_SE_SG_Li256ELb1ELb1ELb0ELb0EEENS1_36VarlenDynamicPersistentTileSchedulerILi128ELi96ELi256ELi128ELb0ELb1ELb1ELb1ELb1ELb1EEEEEEEEEvNT_6ParamsE --------------------------
	.section	.nv.constant0._ZN7cutlass13device_kernelIN5flash11enable_sm90INS1_16FlashAttnFwdSm90INS1_25CollectiveMainloopFwdSm90ILi2EN4cute5tupleIJNS5_1CILi1EEES8_S8_EEENS6_IJNS7_ILi128EEENS7_ILi96EEENS7_ILi64EEEEEELi256ENS_6half_tEfNS_4arch4Sm90ELb1ELb0ELb0ELb1ELb0ELb0ELb0ELb1ELb0ELb1ELb0ELb0EEENS1_21CollectiveEpilogueFwdINS6_IJSA_NS7_ILi256EEESB_EEES9_SE_SG_Li256ELb1ELb1ELb0ELb0EEENS1_36VarlenDynamicPersistentTileSchedulerILi128ELi96ELi256ELi128ELb0ELb1ELb1ELb1ELb1ELb1EEEEEEEEEvNT_6ParamsE,"a",@progbits
	.sectionflags	@""
	.align	4
.nv.constant0._ZN7cutlass13device_kernelIN5flash11enable_sm90INS1_16FlashAttnFwdSm90INS1_25CollectiveMainloopFwdSm90ILi2EN4cute5tupleIJNS5_1CILi1EEES8_S8_EEENS6_IJNS7_ILi128EEENS7_ILi96EEENS7_ILi64EEEEEELi256ENS_6half_tEfNS_4arch4Sm90ELb1ELb0ELb0ELb1ELb0ELb0ELb0ELb1ELb0ELb1ELb0ELb0EEENS1_21CollectiveEpilogueFwdINS6_IJSA_NS7_ILi256EEESB_EEES9_SE_SG_Li256ELb1ELb1ELb0ELb0EEENS1_36VarlenDynamicPersistentTileSchedulerILi128ELi96ELi256ELi128ELb0ELb1ELb1ELb1ELb1ELb1EEEEEEEEEvNT_6ParamsE:
	.zero		3584


//--------------------- .nv.constant0._ZN7cutlass13device_kernelIN5flash11enable_sm90INS1_16FlashAttnFwdSm90INS1_25CollectiveMainloopFwdSm90ILi2EN4cute5tupleIJNS5_1CILi1EEES8_S8_EEENS6_IJNS7_ILi128EEENS7_ILi96EEENS7_ILi64EEEEEELi256ENS_6half_tEfNS_4arch4Sm90ELb1ELb0ELb0ELb1ELb0ELb1ELb0ELb1ELb0ELb1ELb0ELb0EEENS1_21CollectiveEpilogueFwdINS6_IJSA_NS7_ILi256EEESB_EEES9_SE_SG_Li256ELb1ELb1ELb0ELb0EEENS1_36VarlenDynamicPersistentTileSchedulerILi128ELi96ELi256ELi128ELb0ELb1ELb1ELb1ELb1ELb1EEEEEEEEEvNT_6ParamsE --------------------------
	.section	.nv.constant0._ZN7cutlass13device_kernelIN5flash11enable_sm90INS1_16FlashAttnFwdSm90INS1_25CollectiveMainloopFwdSm90ILi2EN4cute5tupleIJNS5_1CILi1EEES8_S8_EEENS6_IJNS7_ILi128EEENS7_ILi96EEENS7_ILi64EEEEEELi256ENS_6half_tEfNS_4arch4Sm90ELb1ELb0ELb0ELb1ELb0ELb1ELb0ELb1ELb0ELb1ELb0ELb0EEENS1_21CollectiveEpilogueFwdINS6_IJSA_NS7_ILi256EEESB_EEES9_SE_SG_Li256ELb1ELb1ELb0ELb0EEENS1_36VarlenDynamicPersistentTileSchedulerILi128ELi96ELi256ELi128ELb0ELb1ELb1ELb1ELb1ELb1EEEEEEEEEvNT_6ParamsE,"a",@progbits
	.sectionflags	@""
	.align	4
.nv.constant0._ZN7cutlass13device_kernelIN5flash11enable_sm90INS1_16FlashAttnFwdSm90INS1_25CollectiveMainloopFwdSm90ILi2EN4cute5tupleIJNS5_1CILi1EEES8_S8_EEENS6_IJNS7_ILi128EEENS7_ILi96EEENS7_ILi64EEEEEELi256ENS_6half_tEfNS_4arch4Sm90ELb1ELb0ELb0ELb1ELb0ELb1ELb0ELb1ELb0ELb1ELb0ELb0EEENS1_21CollectiveEpilogueFwdINS6_IJSA_NS7_ILi256EEESB_EEES9_SE_SG_Li256ELb1ELb1ELb0ELb0EEENS1_36VarlenDynamicPersistentTileSchedulerILi128ELi96ELi256ELi128ELb0ELb1ELb1ELb1ELb1ELb1EEEEEEEEEvNT_6ParamsE:
	.zero		3584


//--------------------- .nv.constant0._ZN7cutlass13device_kernelIN5flash11enable_sm90INS1_16FlashAttnFwdSm90INS1_25CollectiveMainloopFwdSm90ILi2EN4cute5tupleIJNS5_1CILi1EEES8_S8_EEENS6_IJNS7_ILi128EEENS7_ILi96EEENS7_ILi64EEEEEELi256ENS_6half_tEfNS_4arch4Sm90ELb1ELb0ELb0ELb1ELb0ELb0ELb1ELb1ELb0ELb1ELb0ELb0EEENS1_21CollectiveEpilogueFwdINS6_IJSA_NS7_ILi256EEESB_EEES9_SE_SG_Li256ELb1ELb1ELb0ELb0EEENS1_36VarlenDynamicPersistentTileSchedulerILi128ELi96ELi256ELi128ELb0ELb1ELb1ELb1ELb1ELb1EEEEEEEEEvNT_6ParamsE --------------------------
	.section	.nv.constant0._ZN7cutlass13device_kernelIN5flash11enable_sm90INS1_16FlashAttnFwdSm90INS1_25CollectiveMainloopFwdSm90ILi2EN4cute5tupleIJNS5_1CILi1EEES8_S8_EEENS6_IJNS7_ILi128EEENS7_ILi96EEENS7_ILi64EEEEEELi256ENS_6half_tEfNS_4arch4Sm90ELb1ELb0ELb0ELb1ELb0ELb0ELb1ELb1ELb0ELb1ELb0ELb0EEENS1_21CollectiveEpilogueFwdINS6_IJSA_NS7_ILi256EEESB_EEES9_SE_SG_Li256ELb1ELb1ELb0ELb0EEENS1_36VarlenDynamicPersistentTileSchedulerILi128ELi96ELi256ELi128ELb0ELb1ELb1ELb1ELb1ELb1EEEEEEEEEvNT_6ParamsE,"a",@progbits
	.sectionflags	@""
	.align	4
.nv.constant0._ZN7cutlass13device_kernelIN5flash11enable_sm90INS1_16FlashAttnFwdSm90INS1_25CollectiveMainloopFwdSm90ILi2EN4cute5tupleIJNS5_1CILi1EEES8_S8_EEENS6_IJNS7_ILi128EEENS7_ILi96EEENS7_ILi64EEEEEELi256ENS_6half_tEfNS_4arch4Sm90ELb1ELb0ELb0ELb1ELb0ELb0ELb1ELb1ELb0ELb1ELb0ELb0EEENS1_21CollectiveEpilogueFwdINS6_IJSA_NS7_ILi256EEESB_EEES9_SE_SG_Li256ELb1ELb1ELb0ELb0EEENS1_36VarlenDynamicPersistentTileSchedulerILi128ELi96ELi256ELi128ELb0ELb1ELb1ELb1ELb1ELb1EEEEEEEEEvNT_6ParamsE:
	.zero		3840


//--------------------- .nv.constant0._ZN7cutlass13device_kernelIN5flash11enable_sm90INS1_16FlashAttnFwdSm90INS1_25CollectiveMainloopFwdSm90ILi2EN4cute5tupleIJNS5_1CILi1EEES8_S8_EEENS6_IJNS7_ILi128EEENS7_ILi96EEENS7_ILi64EEEEEELi256ENS_6half_tEfNS_4arch4Sm90ELb1ELb0ELb0ELb1ELb0ELb1ELb1ELb1ELb0ELb1ELb0ELb0EEENS1_21CollectiveEpilogueFwdINS6_IJSA_NS7_ILi256EEESB_EEES9_SE_SG_Li256ELb1ELb1ELb0ELb0EEENS1_36VarlenDynamicPersistentTileSchedulerILi128ELi96ELi256ELi128ELb0ELb1ELb1ELb1ELb1ELb1EEEEEEEEEvNT_6ParamsE --------------------------
	.section	.nv.constant0._ZN7cutlass13device_kernelIN5flash11enable_sm90INS1_16FlashAttnFwdSm90INS1_25CollectiveMainloopFwdSm90ILi2EN4cute5tupleIJNS5_1CILi1EEES8_S8_EEENS6_IJNS7_ILi128EEENS7_ILi96EEENS7_ILi64EEEEEELi256ENS_6half_tEfNS_4arch4Sm90ELb1ELb0ELb0ELb1ELb0ELb1ELb1ELb1ELb0ELb1ELb0ELb0EEENS1_21CollectiveEpilogueFwdINS6_IJSA_NS7_ILi256EEESB_EEES9_SE_SG_Li256ELb1ELb1ELb0ELb0EEENS1_36VarlenDynamicPersistentTileSchedulerILi128ELi96ELi256ELi128ELb0ELb1ELb1ELb1ELb1ELb1EEEEEEEEEvNT_6ParamsE,"a",@progbits
	.sectionflags	@""
	.align	4
.nv.constant0._ZN7cutlass13device_kernelIN5flash11enable_sm90INS1_16FlashAttnFwdSm90INS1_25CollectiveMainloopFwdSm90ILi2EN4cute5tupleIJNS5_1CILi1EEES8_S8_EEENS6_IJNS7_ILi128EEENS7_ILi96EEENS7_ILi64EEEEEELi256ENS_6half_tEfNS_4arch4Sm90ELb1ELb0ELb0ELb1ELb0ELb1ELb1ELb1ELb0ELb1ELb0ELb0EEENS1_21CollectiveEpilogueFwdINS6_IJSA_NS7_ILi256EEESB_EEES9_SE_SG_Li256ELb1ELb1ELb0ELb0EEENS1_36VarlenDynamicPersistentTileSchedulerILi128ELi96ELi256ELi128ELb0ELb1ELb1ELb1ELb1ELb1EEEEEEEEEvNT_6ParamsE:
	.zero		3840


//--------------------- SYMBOLS --------------------------

	.type		.nv.reservedSmem.offset0,@object
	.size		.nv.reservedSmem.offset0,0x4
